//
// Generated by NVIDIA NVVM Compiler
//
// Compiler Build ID: CL-36424714
// Cuda compilation tools, release 13.0, V13.0.88
// Based on NVVM 20.0.0
//

.version 9.0
.target sm_100
.address_size 64

	// .globl	_Z14im2colOnDevicejPdS_iiiiii

.visible .entry _Z14im2colOnDevicejPdS_iiiiii(
	.param .u32 _Z14im2colOnDevicejPdS_iiiiii_param_0,
	.param .u64 .ptr .align 1 _Z14im2colOnDevicejPdS_iiiiii_param_1,
	.param .u64 .ptr .align 1 _Z14im2colOnDevicejPdS_iiiiii_param_2,
	.param .u32 _Z14im2colOnDevicejPdS_iiiiii_param_3,
	.param .u32 _Z14im2colOnDevicejPdS_iiiiii_param_4,
	.param .u32 _Z14im2colOnDevicejPdS_iiiiii_param_5,
	.param .u32 _Z14im2colOnDevicejPdS_iiiiii_param_6,
	.param .u32 _Z14im2colOnDevicejPdS_iiiiii_param_7,
	.param .u32 _Z14im2colOnDevicejPdS_iiiiii_param_8
)
{
	.reg .pred 	%p<11>;
	.reg .b32 	%r<192>;
	.reg .b64 	%rd<65>;
	.reg .b64 	%fd<16>;

	ld.param.u32 	%r85, [_Z14im2colOnDevicejPdS_iiiiii_param_0];
	ld.param.u64 	%rd3, [_Z14im2colOnDevicejPdS_iiiiii_param_1];
	ld.param.u64 	%rd4, [_Z14im2colOnDevicejPdS_iiiiii_param_2];
	ld.param.u32 	%r86, [_Z14im2colOnDevicejPdS_iiiiii_param_3];
	ld.param.u32 	%r87, [_Z14im2colOnDevicejPdS_iiiiii_param_4];
	ld.param.u32 	%r88, [_Z14im2colOnDevicejPdS_iiiiii_param_5];
	ld.param.u32 	%r91, [_Z14im2colOnDevicejPdS_iiiiii_param_8];
	cvta.to.global.u64 	%rd1, %rd3;
	cvta.to.global.u64 	%rd2, %rd4;
	mov.u32 	%r92, %ctaid.x;
	mov.u32 	%r93, %ntid.x;
	mov.u32 	%r94, %tid.x;
	mad.lo.s32 	%r165, %r92, %r93, %r94;
	setp.ge.u32 	%p1, %r165, %r85;
	@%p1 bra 	$L__BB0_14;
	neg.s32 	%r2, %r86;
	or.b32  	%r95, %r88, %r86;
	or.b32  	%r96, %r95, %r91;
	setp.lt.s32 	%p2, %r96, 0;
	@%p2 bra 	$L__BB0_14;
	ld.param.u32 	%r163, [_Z14im2colOnDevicejPdS_iiiiii_param_7];
	shl.b32 	%r3, %r86, 1;
	and.b32  	%r4, %r3, -8;
	shl.b32 	%r5, %r91, 3;
	mul.lo.s32 	%r97, %r91, %r87;
	shl.b32 	%r6, %r97, 3;
	mul.lo.s32 	%r7, %r91, %r163;
$L__BB0_3:
	ld.param.u32 	%r162, [_Z14im2colOnDevicejPdS_iiiiii_param_6];
	div.s32 	%r98, %r165, %r91;
	div.s32 	%r9, %r98, %r88;
	mul.lo.s32 	%r99, %r9, %r88;
	sub.s32 	%r10, %r98, %r99;
	mul.lo.s32 	%r100, %r98, %r91;
	sub.s32 	%r11, %r165, %r100;
	setp.ge.s32 	%p3, %r9, %r162;
	@%p3 bra 	$L__BB0_13;
	add.s32 	%r12, %r9, %r86;
	mad.lo.s32 	%r13, %r9, %r88, %r10;
	mov.b32 	%r167, 0;
	mov.u32 	%r166, %r2;
$L__BB0_5:
	ld.param.u32 	%r164, [_Z14im2colOnDevicejPdS_iiiiii_param_7];
	setp.lt.u32 	%p4, %r86, 4;
	add.s32 	%r103, %r12, %r166;
	shl.b32 	%r17, %r103, 9;
	add.s32 	%r104, %r10, %r86;
	add.s32 	%r18, %r104, %r17;
	mul.lo.s32 	%r19, %r167, %r164;
	mov.b32 	%r189, 0;
	mov.u32 	%r186, %r2;
	@%p4 bra 	$L__BB0_8;
	add.s32 	%r105, %r3, 1;
	and.b32  	%r106, %r105, -8;
	neg.s32 	%r176, %r106;
	add.s32 	%r107, %r10, %r17;
	mul.lo.s32 	%r108, %r91, %r107;
	add.s32 	%r109, %r108, %r91;
	add.s32 	%r184, %r11, %r109;
	add.s32 	%r110, %r107, 2;
	mad.lo.s32 	%r183, %r91, %r110, %r11;
	add.s32 	%r111, %r107, 3;
	mad.lo.s32 	%r182, %r91, %r111, %r11;
	add.s32 	%r112, %r107, 4;
	mad.lo.s32 	%r181, %r91, %r112, %r11;
	add.s32 	%r113, %r107, 5;
	mad.lo.s32 	%r180, %r91, %r113, %r11;
	add.s32 	%r114, %r107, 6;
	mad.lo.s32 	%r179, %r91, %r114, %r11;
	add.s32 	%r115, %r107, 7;
	mad.lo.s32 	%r178, %r91, %r115, %r11;
	add.s32 	%r177, %r11, %r108;
	mad.lo.s32 	%r116, %r91, %r19, %r91;
	add.s32 	%r117, %r11, %r116;
	mad.lo.s32 	%r175, %r87, %r117, %r13;
	add.s32 	%r118, %r19, 2;
	mad.lo.s32 	%r119, %r91, %r118, %r11;
	mad.lo.s32 	%r174, %r87, %r119, %r13;
	add.s32 	%r120, %r19, 3;
	mad.lo.s32 	%r121, %r91, %r120, %r11;
	mad.lo.s32 	%r173, %r87, %r121, %r13;
	add.s32 	%r122, %r19, 4;
	mad.lo.s32 	%r123, %r91, %r122, %r11;
	mad.lo.s32 	%r172, %r87, %r123, %r13;
	add.s32 	%r124, %r19, 5;
	mad.lo.s32 	%r125, %r91, %r124, %r11;
	mad.lo.s32 	%r171, %r87, %r125, %r13;
	add.s32 	%r126, %r19, 6;
	mad.lo.s32 	%r127, %r91, %r126, %r11;
	mad.lo.s32 	%r170, %r87, %r127, %r13;
	add.s32 	%r128, %r19, 7;
	mad.lo.s32 	%r129, %r91, %r128, %r11;
	mad.lo.s32 	%r169, %r87, %r129, %r13;
	mad.lo.s32 	%r130, %r7, %r167, %r11;
	mad.lo.s32 	%r168, %r87, %r130, %r13;
	mov.u32 	%r186, %r2;
$L__BB0_7:
	.pragma "nounroll";
	mul.wide.u32 	%rd5, %r177, 8;
	add.s64 	%rd6, %rd2, %rd5;
	ld.global.f64 	%fd1, [%rd6];
	mul.wide.s32 	%rd7, %r168, 8;
	add.s64 	%rd8, %rd1, %rd7;
	st.global.f64 	[%rd8], %fd1;
	mul.wide.u32 	%rd9, %r184, 8;
	add.s64 	%rd10, %rd2, %rd9;
	ld.global.f64 	%fd2, [%rd10];
	mul.wide.s32 	%rd11, %r175, 8;
	add.s64 	%rd12, %rd1, %rd11;
	st.global.f64 	[%rd12], %fd2;
	mul.wide.u32 	%rd13, %r183, 8;
	add.s64 	%rd14, %rd2, %rd13;
	ld.global.f64 	%fd3, [%rd14];
	mul.wide.s32 	%rd15, %r174, 8;
	add.s64 	%rd16, %rd1, %rd15;
	st.global.f64 	[%rd16], %fd3;
	mul.wide.u32 	%rd17, %r182, 8;
	add.s64 	%rd18, %rd2, %rd17;
	ld.global.f64 	%fd4, [%rd18];
	mul.wide.s32 	%rd19, %r173, 8;
	add.s64 	%rd20, %rd1, %rd19;
	st.global.f64 	[%rd20], %fd4;
	mul.wide.u32 	%rd21, %r181, 8;
	add.s64 	%rd22, %rd2, %rd21;
	ld.global.f64 	%fd5, [%rd22];
	mul.wide.s32 	%rd23, %r172, 8;
	add.s64 	%rd24, %rd1, %rd23;
	st.global.f64 	[%rd24], %fd5;
	mul.wide.u32 	%rd25, %r180, 8;
	add.s64 	%rd26, %rd2, %rd25;
	ld.global.f64 	%fd6, [%rd26];
	mul.wide.s32 	%rd27, %r171, 8;
	add.s64 	%rd28, %rd1, %rd27;
	st.global.f64 	[%rd28], %fd6;
	mul.wide.u32 	%rd29, %r179, 8;
	add.s64 	%rd30, %rd2, %rd29;
	ld.global.f64 	%fd7, [%rd30];
	mul.wide.s32 	%rd31, %r170, 8;
	add.s64 	%rd32, %rd1, %rd31;
	st.global.f64 	[%rd32], %fd7;
	mul.wide.u32 	%rd33, %r178, 8;
	add.s64 	%rd34, %rd2, %rd33;
	ld.global.f64 	%fd8, [%rd34];
	mul.wide.s32 	%rd35, %r169, 8;
	add.s64 	%rd36, %rd1, %rd35;
	st.global.f64 	[%rd36], %fd8;
	add.s32 	%r186, %r186, 8;
	add.s32 	%r184, %r184, %r5;
	add.s32 	%r183, %r183, %r5;
	add.s32 	%r182, %r182, %r5;
	add.s32 	%r181, %r181, %r5;
	add.s32 	%r180, %r180, %r5;
	add.s32 	%r179, %r179, %r5;
	add.s32 	%r178, %r178, %r5;
	add.s32 	%r177, %r177, %r5;
	add.s32 	%r176, %r176, 8;
	add.s32 	%r175, %r175, %r6;
	add.s32 	%r174, %r174, %r6;
	add.s32 	%r173, %r173, %r6;
	add.s32 	%r172, %r172, %r6;
	add.s32 	%r171, %r171, %r6;
	add.s32 	%r170, %r170, %r6;
	add.s32 	%r169, %r169, %r6;
	add.s32 	%r168, %r168, %r6;
	setp.ne.s32 	%p5, %r176, 0;
	mov.u32 	%r189, %r4;
	@%p5 bra 	$L__BB0_7;
$L__BB0_8:
	and.b32  	%r131, %r3, 6;
	setp.lt.u32 	%p6, %r131, 3;
	@%p6 bra 	$L__BB0_10;
	add.s32 	%r132, %r18, %r186;
	mad.lo.s32 	%r133, %r132, %r91, %r11;
	mul.wide.u32 	%rd37, %r133, 8;
	add.s64 	%rd38, %rd2, %rd37;
	ld.global.f64 	%fd9, [%rd38];
	add.s32 	%r134, %r189, %r19;
	mad.lo.s32 	%r135, %r134, %r91, %r11;
	mad.lo.s32 	%r136, %r135, %r87, %r13;
	mul.wide.s32 	%rd39, %r136, 8;
	add.s64 	%rd40, %rd1, %rd39;
	st.global.f64 	[%rd40], %fd9;
	add.s32 	%r137, %r133, %r91;
	mul.wide.u32 	%rd41, %r137, 8;
	add.s64 	%rd42, %rd2, %rd41;
	ld.global.f64 	%fd10, [%rd42];
	add.s32 	%r138, %r135, %r91;
	mad.lo.s32 	%r139, %r138, %r87, %r13;
	mul.wide.s32 	%rd43, %r139, 8;
	add.s64 	%rd44, %rd1, %rd43;
	st.global.f64 	[%rd44], %fd10;
	add.s32 	%r140, %r137, %r91;
	mul.wide.u32 	%rd45, %r140, 8;
	add.s64 	%rd46, %rd2, %rd45;
	ld.global.f64 	%fd11, [%rd46];
	add.s32 	%r141, %r138, %r91;
	mad.lo.s32 	%r142, %r141, %r87, %r13;
	mul.wide.s32 	%rd47, %r142, 8;
	add.s64 	%rd48, %rd1, %rd47;
	st.global.f64 	[%rd48], %fd11;
	add.s32 	%r143, %r140, %r91;
	mul.wide.u32 	%rd49, %r143, 8;
	add.s64 	%rd50, %rd2, %rd49;
	ld.global.f64 	%fd12, [%rd50];
	add.s32 	%r144, %r141, %r91;
	mad.lo.s32 	%r145, %r144, %r87, %r13;
	mul.wide.s32 	%rd51, %r145, 8;
	add.s64 	%rd52, %rd1, %rd51;
	st.global.f64 	[%rd52], %fd12;
	add.s32 	%r189, %r189, 4;
	add.s32 	%r186, %r186, 4;
$L__BB0_10:
	and.b32  	%r146, %r86, 1;
	setp.eq.b32 	%p7, %r146, 1;
	not.pred 	%p8, %p7;
	@%p8 bra 	$L__BB0_12;
	add.s32 	%r147, %r18, %r186;
	mad.lo.s32 	%r148, %r147, %r91, %r11;
	mul.wide.u32 	%rd53, %r148, 8;
	add.s64 	%rd54, %rd2, %rd53;
	ld.global.f64 	%fd13, [%rd54];
	add.s32 	%r149, %r189, %r19;
	mad.lo.s32 	%r150, %r149, %r91, %r11;
	mad.lo.s32 	%r151, %r150, %r87, %r13;
	mul.wide.s32 	%rd55, %r151, 8;
	add.s64 	%rd56, %rd1, %rd55;
	st.global.f64 	[%rd56], %fd13;
	add.s32 	%r152, %r148, %r91;
	mul.wide.u32 	%rd57, %r152, 8;
	add.s64 	%rd58, %rd2, %rd57;
	ld.global.f64 	%fd14, [%rd58];
	add.s32 	%r153, %r150, %r91;
	mad.lo.s32 	%r154, %r153, %r87, %r13;
	mul.wide.s32 	%rd59, %r154, 8;
	add.s64 	%rd60, %rd1, %rd59;
	st.global.f64 	[%rd60], %fd14;
	add.s32 	%r189, %r189, 2;
	add.s32 	%r186, %r186, 2;
$L__BB0_12:
	add.s32 	%r155, %r18, %r186;
	mad.lo.s32 	%r156, %r155, %r91, %r11;
	mul.wide.u32 	%rd61, %r156, 8;
	add.s64 	%rd62, %rd2, %rd61;
	ld.global.f64 	%fd15, [%rd62];
	add.s32 	%r157, %r189, %r19;
	mad.lo.s32 	%r158, %r157, %r91, %r11;
	mad.lo.s32 	%r159, %r158, %r87, %r13;
	mul.wide.s32 	%rd63, %r159, 8;
	add.s64 	%rd64, %rd1, %rd63;
	st.global.f64 	[%rd64], %fd15;
	add.s32 	%r83, %r167, 1;
	add.s32 	%r166, %r166, 1;
	setp.eq.s32 	%p9, %r167, %r3;
	mov.u32 	%r167, %r83;
	@%p9 bra 	$L__BB0_13;
	bra.uni 	$L__BB0_5;
$L__BB0_13:
	mov.u32 	%r160, %ntid.x;
	mov.u32 	%r161, %nctaid.x;
	mad.lo.s32 	%r165, %r160, %r161, %r165;
	setp.lt.u32 	%p10, %r165, %r85;
	@%p10 bra 	$L__BB0_3;
$L__BB0_14:
	ret;

}
	// .globl	_Z14col2imOnDevicejPdS_iiiiii
.visible .entry _Z14col2imOnDevicejPdS_iiiiii(
	.param .u32 _Z14col2imOnDevicejPdS_iiiiii_param_0,
	.param .u64 .ptr .align 1 _Z14col2imOnDevicejPdS_iiiiii_param_1,
	.param .u64 .ptr .align 1 _Z14col2imOnDevicejPdS_iiiiii_param_2,
	.param .u32 _Z14col2imOnDevicejPdS_iiiiii_param_3,
	.param .u32 _Z14col2imOnDevicejPdS_iiiiii_param_4,
	.param .u32 _Z14col2imOnDevicejPdS_iiiiii_param_5,
	.param .u32 _Z14col2imOnDevicejPdS_iiiiii_param_6,
	.param .u32 _Z14col2imOnDevicejPdS_iiiiii_param_7,
	.param .u32 _Z14col2imOnDevicejPdS_iiiiii_param_8
)
{
	.reg .pred 	%p<11>;
	.reg .b32 	%r<192>;
	.reg .b64 	%rd<65>;
	.reg .b64 	%fd<16>;

	ld.param.u32 	%r85, [_Z14col2imOnDevicejPdS_iiiiii_param_0];
	ld.param.u64 	%rd3, [_Z14col2imOnDevicejPdS_iiiiii_param_1];
	ld.param.u64 	%rd4, [_Z14col2imOnDevicejPdS_iiiiii_param_2];
	ld.param.u32 	%r86, [_Z14col2imOnDevicejPdS_iiiiii_param_3];
	ld.param.u32 	%r87, [_Z14col2imOnDevicejPdS_iiiiii_param_4];
	ld.param.u32 	%r88, [_Z14col2imOnDevicejPdS_iiiiii_param_5];
	ld.param.u32 	%r91, [_Z14col2imOnDevicejPdS_iiiiii_param_8];
	cvta.to.global.u64 	%rd1, %rd3;
	cvta.to.global.u64 	%rd2, %rd4;
	mov.u32 	%r92, %ctaid.x;
	mov.u32 	%r93, %ntid.x;
	mov.u32 	%r94, %tid.x;
	mad.lo.s32 	%r165, %r92, %r93, %r94;
	setp.ge.u32 	%p1, %r165, %r85;
	@%p1 bra 	$L__BB1_14;
	neg.s32 	%r2, %r86;
	or.b32  	%r95, %r88, %r86;
	or.b32  	%r96, %r95, %r91;
	setp.lt.s32 	%p2, %r96, 0;
	@%p2 bra 	$L__BB1_14;
	ld.param.u32 	%r163, [_Z14col2imOnDevicejPdS_iiiiii_param_7];
	shl.b32 	%r3, %r86, 1;
	and.b32  	%r4, %r3, -8;
	shl.b32 	%r5, %r91, 3;
	mul.lo.s32 	%r97, %r91, %r87;
	shl.b32 	%r6, %r97, 3;
	mul.lo.s32 	%r7, %r91, %r163;
$L__BB1_3:
	ld.param.u32 	%r162, [_Z14col2imOnDevicejPdS_iiiiii_param_6];
	div.s32 	%r98, %r165, %r91;
	div.s32 	%r9, %r98, %r88;
	mul.lo.s32 	%r99, %r9, %r88;
	sub.s32 	%r10, %r98, %r99;
	mul.lo.s32 	%r100, %r98, %r91;
	sub.s32 	%r11, %r165, %r100;
	setp.ge.s32 	%p3, %r9, %r162;
	@%p3 bra 	$L__BB1_13;
	add.s32 	%r12, %r9, %r86;
	mad.lo.s32 	%r13, %r9, %r88, %r10;
	mov.b32 	%r167, 0;
	mov.u32 	%r166, %r2;
$L__BB1_5:
	ld.param.u32 	%r164, [_Z14col2imOnDevicejPdS_iiiiii_param_7];
	setp.lt.u32 	%p4, %r86, 4;
	mul.lo.s32 	%r17, %r167, %r164;
	add.s32 	%r103, %r12, %r166;
	shl.b32 	%r18, %r103, 9;
	add.s32 	%r104, %r10, %r86;
	add.s32 	%r19, %r104, %r18;
	mov.b32 	%r189, 0;
	mov.u32 	%r186, %r2;
	@%p4 bra 	$L__BB1_8;
	add.s32 	%r105, %r3, 1;
	and.b32  	%r106, %r105, -8;
	neg.s32 	%r176, %r106;
	add.s32 	%r107, %r10, %r18;
	mul.lo.s32 	%r108, %r91, %r107;
	add.s32 	%r109, %r108, %r91;
	add.s32 	%r184, %r11, %r109;
	add.s32 	%r110, %r107, 2;
	mad.lo.s32 	%r183, %r91, %r110, %r11;
	add.s32 	%r111, %r107, 3;
	mad.lo.s32 	%r182, %r91, %r111, %r11;
	add.s32 	%r112, %r107, 4;
	mad.lo.s32 	%r181, %r91, %r112, %r11;
	add.s32 	%r113, %r107, 5;
	mad.lo.s32 	%r180, %r91, %r113, %r11;
	add.s32 	%r114, %r107, 6;
	mad.lo.s32 	%r179, %r91, %r114, %r11;
	add.s32 	%r115, %r107, 7;
	mad.lo.s32 	%r178, %r91, %r115, %r11;
	add.s32 	%r177, %r11, %r108;
	mad.lo.s32 	%r116, %r91, %r17, %r91;
	add.s32 	%r117, %r11, %r116;
	mad.lo.s32 	%r175, %r87, %r117, %r13;
	add.s32 	%r118, %r17, 2;
	mad.lo.s32 	%r119, %r91, %r118, %r11;
	mad.lo.s32 	%r174, %r87, %r119, %r13;
	add.s32 	%r120, %r17, 3;
	mad.lo.s32 	%r121, %r91, %r120, %r11;
	mad.lo.s32 	%r173, %r87, %r121, %r13;
	add.s32 	%r122, %r17, 4;
	mad.lo.s32 	%r123, %r91, %r122, %r11;
	mad.lo.s32 	%r172, %r87, %r123, %r13;
	add.s32 	%r124, %r17, 5;
	mad.lo.s32 	%r125, %r91, %r124, %r11;
	mad.lo.s32 	%r171, %r87, %r125, %r13;
	add.s32 	%r126, %r17, 6;
	mad.lo.s32 	%r127, %r91, %r126, %r11;
	mad.lo.s32 	%r170, %r87, %r127, %r13;
	add.s32 	%r128, %r17, 7;
	mad.lo.s32 	%r129, %r91, %r128, %r11;
	mad.lo.s32 	%r169, %r87, %r129, %r13;
	mad.lo.s32 	%r130, %r7, %r167, %r11;
	mad.lo.s32 	%r168, %r87, %r130, %r13;
	mov.u32 	%r186, %r2;
$L__BB1_7:
	.pragma "nounroll";
	mul.wide.s32 	%rd5, %r168, 8;
	add.s64 	%rd6, %rd2, %rd5;
	ld.global.f64 	%fd1, [%rd6];
	mul.wide.u32 	%rd7, %r177, 8;
	add.s64 	%rd8, %rd1, %rd7;
	st.global.f64 	[%rd8], %fd1;
	mul.wide.s32 	%rd9, %r175, 8;
	add.s64 	%rd10, %rd2, %rd9;
	ld.global.f64 	%fd2, [%rd10];
	mul.wide.u32 	%rd11, %r184, 8;
	add.s64 	%rd12, %rd1, %rd11;
	st.global.f64 	[%rd12], %fd2;
	mul.wide.s32 	%rd13, %r174, 8;
	add.s64 	%rd14, %rd2, %rd13;
	ld.global.f64 	%fd3, [%rd14];
	mul.wide.u32 	%rd15, %r183, 8;
	add.s64 	%rd16, %rd1, %rd15;
	st.global.f64 	[%rd16], %fd3;
	mul.wide.s32 	%rd17, %r173, 8;
	add.s64 	%rd18, %rd2, %rd17;
	ld.global.f64 	%fd4, [%rd18];
	mul.wide.u32 	%rd19, %r182, 8;
	add.s64 	%rd20, %rd1, %rd19;
	st.global.f64 	[%rd20], %fd4;
	mul.wide.s32 	%rd21, %r172, 8;
	add.s64 	%rd22, %rd2, %rd21;
	ld.global.f64 	%fd5, [%rd22];
	mul.wide.u32 	%rd23, %r181, 8;
	add.s64 	%rd24, %rd1, %rd23;
	st.global.f64 	[%rd24], %fd5;
	mul.wide.s32 	%rd25, %r171, 8;
	add.s64 	%rd26, %rd2, %rd25;
	ld.global.f64 	%fd6, [%rd26];
	mul.wide.u32 	%rd27, %r180, 8;
	add.s64 	%rd28, %rd1, %rd27;
	st.global.f64 	[%rd28], %fd6;
	mul.wide.s32 	%rd29, %r170, 8;
	add.s64 	%rd30, %rd2, %rd29;
	ld.global.f64 	%fd7, [%rd30];
	mul.wide.u32 	%rd31, %r179, 8;
	add.s64 	%rd32, %rd1, %rd31;
	st.global.f64 	[%rd32], %fd7;
	mul.wide.s32 	%rd33, %r169, 8;
	add.s64 	%rd34, %rd2, %rd33;
	ld.global.f64 	%fd8, [%rd34];
	mul.wide.u32 	%rd35, %r178, 8;
	add.s64 	%rd36, %rd1, %rd35;
	st.global.f64 	[%rd36], %fd8;
	add.s32 	%r186, %r186, 8;
	add.s32 	%r184, %r184, %r5;
	add.s32 	%r183, %r183, %r5;
	add.s32 	%r182, %r182, %r5;
	add.s32 	%r181, %r181, %r5;
	add.s32 	%r180, %r180, %r5;
	add.s32 	%r179, %r179, %r5;
	add.s32 	%r178, %r178, %r5;
	add.s32 	%r177, %r177, %r5;
	add.s32 	%r176, %r176, 8;
	add.s32 	%r175, %r175, %r6;
	add.s32 	%r174, %r174, %r6;
	add.s32 	%r173, %r173, %r6;
	add.s32 	%r172, %r172, %r6;
	add.s32 	%r171, %r171, %r6;
	add.s32 	%r170, %r170, %r6;
	add.s32 	%r169, %r169, %r6;
	add.s32 	%r168, %r168, %r6;
	setp.ne.s32 	%p5, %r176, 0;
	mov.u32 	%r189, %r4;
	@%p5 bra 	$L__BB1_7;
$L__BB1_8:
	and.b32  	%r131, %r3, 6;
	setp.lt.u32 	%p6, %r131, 3;
	@%p6 bra 	$L__BB1_10;
	add.s32 	%r132, %r189, %r17;
	mad.lo.s32 	%r133, %r132, %r91, %r11;
	mad.lo.s32 	%r134, %r133, %r87, %r13;
	mul.wide.s32 	%rd37, %r134, 8;
	add.s64 	%rd38, %rd2, %rd37;
	ld.global.f64 	%fd9, [%rd38];
	add.s32 	%r135, %r19, %r186;
	mad.lo.s32 	%r136, %r135, %r91, %r11;
	mul.wide.u32 	%rd39, %r136, 8;
	add.s64 	%rd40, %rd1, %rd39;
	st.global.f64 	[%rd40], %fd9;
	add.s32 	%r137, %r133, %r91;
	mad.lo.s32 	%r138, %r137, %r87, %r13;
	mul.wide.s32 	%rd41, %r138, 8;
	add.s64 	%rd42, %rd2, %rd41;
	ld.global.f64 	%fd10, [%rd42];
	add.s32 	%r139, %r136, %r91;
	mul.wide.u32 	%rd43, %r139, 8;
	add.s64 	%rd44, %rd1, %rd43;
	st.global.f64 	[%rd44], %fd10;
	add.s32 	%r140, %r137, %r91;
	mad.lo.s32 	%r141, %r140, %r87, %r13;
	mul.wide.s32 	%rd45, %r141, 8;
	add.s64 	%rd46, %rd2, %rd45;
	ld.global.f64 	%fd11, [%rd46];
	add.s32 	%r142, %r139, %r91;
	mul.wide.u32 	%rd47, %r142, 8;
	add.s64 	%rd48, %rd1, %rd47;
	st.global.f64 	[%rd48], %fd11;
	add.s32 	%r143, %r140, %r91;
	mad.lo.s32 	%r144, %r143, %r87, %r13;
	mul.wide.s32 	%rd49, %r144, 8;
	add.s64 	%rd50, %rd2, %rd49;
	ld.global.f64 	%fd12, [%rd50];
	add.s32 	%r145, %r142, %r91;
	mul.wide.u32 	%rd51, %r145, 8;
	add.s64 	%rd52, %rd1, %rd51;
	st.global.f64 	[%rd52], %fd12;
	add.s32 	%r189, %r189, 4;
	add.s32 	%r186, %r186, 4;
$L__BB1_10:
	and.b32  	%r146, %r86, 1;
	setp.eq.b32 	%p7, %r146, 1;
	not.pred 	%p8, %p7;
	@%p8 bra 	$L__BB1_12;
	add.s32 	%r147, %r189, %r17;
	mad.lo.s32 	%r148, %r147, %r91, %r11;
	mad.lo.s32 	%r149, %r148, %r87, %r13;
	mul.wide.s32 	%rd53, %r149, 8;
	add.s64 	%rd54, %rd2, %rd53;
	ld.global.f64 	%fd13, [%rd54];
	add.s32 	%r150, %r19, %r186;
	mad.lo.s32 	%r151, %r150, %r91, %r11;
	mul.wide.u32 	%rd55, %r151, 8;
	add.s64 	%rd56, %rd1, %rd55;
	st.global.f64 	[%rd56], %fd13;
	add.s32 	%r152, %r148, %r91;
	mad.lo.s32 	%r153, %r152, %r87, %r13;
	mul.wide.s32 	%rd57, %r153, 8;
	add.s64 	%rd58, %rd2, %rd57;
	ld.global.f64 	%fd14, [%rd58];
	add.s32 	%r154, %r151, %r91;
	mul.wide.u32 	%rd59, %r154, 8;
	add.s64 	%rd60, %rd1, %rd59;
	st.global.f64 	[%rd60], %fd14;
	add.s32 	%r189, %r189, 2;
	add.s32 	%r186, %r186, 2;
$L__BB1_12:
	add.s32 	%r155, %r189, %r17;
	mad.lo.s32 	%r156, %r155, %r91, %r11;
	mad.lo.s32 	%r157, %r156, %r87, %r13;
	mul.wide.s32 	%rd61, %r157, 8;
	add.s64 	%rd62, %rd2, %rd61;
	ld.global.f64 	%fd15, [%rd62];
	add.s32 	%r158, %r19, %r186;
	mad.lo.s32 	%r159, %r158, %r91, %r11;
	mul.wide.u32 	%rd63, %r159, 8;
	add.s64 	%rd64, %rd1, %rd63;
	st.global.f64 	[%rd64], %fd15;
	add.s32 	%r83, %r167, 1;
	add.s32 	%r166, %r166, 1;
	setp.eq.s32 	%p9, %r167, %r3;
	mov.u32 	%r167, %r83;
	@%p9 bra 	$L__BB1_13;
	bra.uni 	$L__BB1_5;
$L__BB1_13:
	mov.u32 	%r160, %ntid.x;
	mov.u32 	%r161, %nctaid.x;
	mad.lo.s32 	%r165, %r160, %r161, %r165;
	setp.lt.u32 	%p10, %r165, %r85;
	@%p10 bra 	$L__BB1_3;
$L__BB1_14:
	ret;

}


// ===== COMPILED SASS (sm_100) =====

	.target	sm_100

	.elftype	@"ET_EXEC"


//--------------------- .note.nv.tkinfo           --------------------------
	.section	.note.nv.tkinfo,"",@"SHT_NOTE"
	.sectionflags	@"SHF_NOTE_NV_TKINFO"
	.tkinfo
        /*0018*/ 	.word	0x00000002
        /*0030*/ 	.string	""
        /*0030*/ 	.string	"ptxas"
        /*0030*/ 	.string	"Cuda compilation tools, release 13.0, V13.0.88"
        /*0030*/ 	.string	"Build cuda_13.0.r13.0/compiler.36424714_0"
        /*0030*/ 	.string	"-arch sm_100 -m 64 "



//--------------------- .note.nv.cuinfo           --------------------------
	.section	.note.nv.cuinfo,"",@"SHT_NOTE"
	.sectionflags	@"SHF_NOTE_NV_CUINFO"
        /*0018*/ 	.short	0x0002
        /*001a*/ 	.short	0x0064
        /*001c*/ 	.short	0x0082
	.zero		2


//--------------------- .nv.info                  --------------------------
	.section	.nv.info,"",@"SHT_CUDA_INFO"
	.align	4


	//----- nvinfo : EIATTR_REGCOUNT
	.align		4
        /*0000*/ 	.byte	0x04, 0x2f
        /*0002*/ 	.short	(.L_1 - .L_0)
	.align		4
.L_0:
        /*0004*/ 	.word	index@(_Z14im2colOnDevicejPdS_iiiiii)
        /*0008*/ 	.word	0x00000028


	//----- nvinfo : EIATTR_FRAME_SIZE
	.align		4
.L_1:
        /*000c*/ 	.byte	0x04, 0x11
        /*000e*/ 	.short	(.L_3 - .L_2)
	.align		4
.L_2:
        /*0010*/ 	.word	index@(_Z14im2colOnDevicejPdS_iiiiii)
        /*0014*/ 	.word	0x00000000


	//----- nvinfo : EIATTR_REGCOUNT
	.align		4
.L_3:
        /*0018*/ 	.byte	0x04, 0x2f
        /*001a*/ 	.short	(.L_5 - .L_4)
	.align		4
.L_4:
        /*001c*/ 	.word	index@(_Z14col2imOnDevicejPdS_iiiiii)
        /*0020*/ 	.word	0x00000028


	//----- nvinfo : EIATTR_FRAME_SIZE
	.align		4
.L_5:
        /*0024*/ 	.byte	0x04, 0x11
        /*0026*/ 	.short	(.L_7 - .L_6)
	.align		4
.L_6:
        /*0028*/ 	.word	index@(_Z14col2imOnDevicejPdS_iiiiii)
        /*002c*/ 	.word	0x00000000


	//----- nvinfo : EIATTR_MIN_STACK_SIZE
	.align		4
.L_7:
        /*0030*/ 	.byte	0x04, 0x12
        /*0032*/ 	.short	(.L_9 - .L_8)
	.align		4
.L_8:
        /*0034*/ 	.word	index@(_Z14col2imOnDevicejPdS_iiiiii)
        /*0038*/ 	.word	0x00000000


	//----- nvinfo : EIATTR_MIN_STACK_SIZE
	.align		4
.L_9:
        /*003c*/ 	.byte	0x04, 0x12
        /*003e*/ 	.short	(.L_11 - .L_10)
	.align		4
.L_10:
        /*0040*/ 	.word	index@(_Z14im2colOnDevicejPdS_iiiiii)
        /*0044*/ 	.word	0x00000000
.L_11:


//--------------------- .nv.compat                --------------------------
	.section	.nv.compat,"",@"SHT_CUDA_COMPAT_INFO"
	.align	4
        /*0000*/ 	.byte	0x02, 0x09, 0x00, 0x00, 0x02, 0x02, 0x01, 0x00, 0x02, 0x05, 0x05, 0x00, 0x03, 0x07, 0x01, 0x01
        /*0010*/ 	.byte	0x02, 0x03, 0x00, 0x00, 0x02, 0x06, 0x01, 0x00, 0x04, 0x0b, 0x08, 0x00, 0x09, 0x00, 0x00, 0x00
        /*0020*/ 	.byte	0x00, 0x00, 0x00, 0x00


//--------------------- .nv.info._Z14col2imOnDevicejPdS_iiiiii --------------------------
	.section	.nv.info._Z14col2imOnDevicejPdS_iiiiii,"",@"SHT_CUDA_INFO"
	.sectionflags	@""
	.align	4


	//----- nvinfo : EIATTR_CUDA_API_VERSION
	.align		4
        /*0000*/ 	.byte	0x04, 0x37
        /*0002*/ 	.short	(.L_13 - .L_12)
.L_12:
        /*0004*/ 	.word	0x00000082


	//----- nvinfo : EIATTR_KPARAM_INFO
	.align		4
.L_13:
        /*0008*/ 	.byte	0x04, 0x17
        /*000a*/ 	.short	(.L_15 - .L_14)
.L_14:
        /*000c*/ 	.word	0x00000000
        /*0010*/ 	.short	0x0008
        /*0012*/ 	.short	0x002c
        /*0014*/ 	.byte	0x00, 0xf0, 0x11, 0x00


	//----- nvinfo : EIATTR_KPARAM_INFO
	.align		4
.L_15:
        /*0018*/ 	.byte	0x04, 0x17
        /*001a*/ 	.short	(.L_17 - .L_16)
.L_16:
        /*001c*/ 	.word	0x00000000
        /*0020*/ 	.short	0x0007
        /*0022*/ 	.short	0x0028
        /*0024*/ 	.byte	0x00, 0xf0, 0x11, 0x00


	//----- nvinfo : EIATTR_KPARAM_INFO
	.align		4
.L_17:
        /*0028*/ 	.byte	0x04, 0x17
        /*002a*/ 	.short	(.L_19 - .L_18)
.L_18:
        /*002c*/ 	.word	0x00000000
        /*0030*/ 	.short	0x0006
        /*0032*/ 	.short	0x0024
        /*0034*/ 	.byte	0x00, 0xf0, 0x11, 0x00


	//----- nvinfo : EIATTR_KPARAM_INFO
	.align		4
.L_19:
        /*0038*/ 	.byte	0x04, 0x17
        /*003a*/ 	.short	(.L_21 - .L_20)
.L_20:
        /*003c*/ 	.word	0x00000000
        /*0040*/ 	.short	0x0005
        /*0042*/ 	.short	0x0020
        /*0044*/ 	.byte	0x00, 0xf0, 0x11, 0x00


	//----- nvinfo : EIATTR_KPARAM_INFO
	.align		4
.L_21:
        /*0048*/ 	.byte	0x04, 0x17
        /*004a*/ 	.short	(.L_23 - .L_22)
.L_22:
        /*004c*/ 	.word	0x00000000
        /*0050*/ 	.short	0x0004
        /*0052*/ 	.short	0x001c
        /*0054*/ 	.byte	0x00, 0xf0, 0x11, 0x00


	//----- nvinfo : EIATTR_KPARAM_INFO
	.align		4
.L_23:
        /*0058*/ 	.byte	0x04, 0x17
        /*005a*/ 	.short	(.L_25 - .L_24)
.L_24:
        /*005c*/ 	.word	0x00000000
        /*0060*/ 	.short	0x0003
        /*0062*/ 	.short	0x0018
        /*0064*/ 	.byte	0x00, 0xf0, 0x11, 0x00


	//----- nvinfo : EIATTR_KPARAM_INFO
	.align		4
.L_25:
        /*0068*/ 	.byte	0x04, 0x17
        /*006a*/ 	.short	(.L_27 - .L_26)
.L_26:
        /*006c*/ 	.word	0x00000000
        /*0070*/ 	.short	0x0002
        /*0072*/ 	.short	0x0010
        /*0074*/ 	.byte	0x00, 0xf5, 0x21, 0x00


	//----- nvinfo : EIATTR_KPARAM_INFO
	.align		4
.L_27:
        /*0078*/ 	.byte	0x04, 0x17
        /*007a*/ 	.short	(.L_29 - .L_28)
.L_28:
        /*007c*/ 	.word	0x00000000
        /*0080*/ 	.short	0x0001
        /*0082*/ 	.short	0x0008
        /*0084*/ 	.byte	0x00, 0xf5, 0x21, 0x00


	//----- nvinfo : EIATTR_KPARAM_INFO
	.align		4
.L_29:
        /*0088*/ 	.byte	0x04, 0x17
        /*008a*/ 	.short	(.L_31 - .L_30)
.L_30:
        /*008c*/ 	.word	0x00000000
        /*0090*/ 	.short	0x0000
        /*0092*/ 	.short	0x0000
        /*0094*/ 	.byte	0x00, 0xf0, 0x11, 0x00


	//----- nvinfo : EIATTR_SPARSE_MMA_MASK
	.align		4
.L_31:
        /*0098*/ 	.byte	0x03, 0x50
        /*009a*/ 	.short	0x0000


	//----- nvinfo : EIATTR_MAXREG_COUNT
	.align		4
        /*009c*/ 	.byte	0x03, 0x1b
        /*009e*/ 	.short	0x00ff


	//----- nvinfo : EIATTR_MERCURY_ISA_VERSION
	.align		4
        /*00a0*/ 	.byte	0x03, 0x5f
        /*00a2*/ 	.short	0x0101


	//----- nvinfo : EIATTR_VRC_CTA_INIT_COUNT
	.align		4
        /*00a4*/ 	.byte	0x02, 0x4a
	.zero		1
	.zero		1


	//----- nvinfo : EIATTR_EXIT_INSTR_OFFSETS
	.align		4
        /*00a8*/ 	.byte	0x04, 0x1c
        /*00aa*/ 	.short	(.L_33 - .L_32)


	//   ....[0]....
.L_32:
        /*00ac*/ 	.word	0x00000070


	//   ....[1]....
        /*00b0*/ 	.word	0x000000d0


	//   ....[2]....
        /*00b4*/ 	.word	0x00001200


	//----- nvinfo : EIATTR_CRS_STACK_SIZE
	.align		4
.L_33:
        /*00b8*/ 	.byte	0x04, 0x1e
        /*00ba*/ 	.short	(.L_35 - .L_34)
.L_34:
        /*00bc*/ 	.word	0x00000000


	//----- nvinfo : EIATTR_CBANK_PARAM_SIZE
	.align		4
.L_35:
        /*00c0*/ 	.byte	0x03, 0x19
        /*00c2*/ 	.short	0x0030


	//----- nvinfo : EIATTR_PARAM_CBANK
	.align		4
        /*00c4*/ 	.byte	0x04, 0x0a
        /*00c6*/ 	.short	(.L_37 - .L_36)
	.align		4
.L_36:
        /*00c8*/ 	.word	index@(.nv.constant0._Z14col2imOnDevicejPdS_iiiiii)
        /*00cc*/ 	.short	0x0380
        /*00ce*/ 	.short	0x0030


	//----- nvinfo : EIATTR_SW_WAR
	.align		4
.L_37:
        /*00d0*/ 	.byte	0x04, 0x36
        /*00d2*/ 	.short	(.L_39 - .L_38)
.L_38:
        /*00d4*/ 	.word	0x00000008
.L_39:


//--------------------- .nv.info._Z14im2colOnDevicejPdS_iiiiii --------------------------
	.section	.nv.info._Z14im2colOnDevicejPdS_iiiiii,"",@"SHT_CUDA_INFO"
	.sectionflags	@""
	.align	4


	//----- nvinfo : EIATTR_CUDA_API_VERSION
	.align		4
        /*0000*/ 	.byte	0x04, 0x37
        /*0002*/ 	.short	(.L_41 - .L_40)
.L_40:
        /*0004*/ 	.word	0x00000082


	//----- nvinfo : EIATTR_KPARAM_INFO
	.align		4
.L_41:
        /*0008*/ 	.byte	0x04, 0x17
        /*000a*/ 	.short	(.L_43 - .L_42)
.L_42:
        /*000c*/ 	.word	0x00000000
        /*0010*/ 	.short	0x0008
        /*0012*/ 	.short	0x002c
        /*0014*/ 	.byte	0x00, 0xf0, 0x11, 0x00


	//----- nvinfo : EIATTR_KPARAM_INFO
	.align		4
.L_43:
        /*0018*/ 	.byte	0x04, 0x17
        /*001a*/ 	.short	(.L_45 - .L_44)
.L_44:
        /*001c*/ 	.word	0x00000000
        /*0020*/ 	.short	0x0007
        /*0022*/ 	.short	0x0028
        /*0024*/ 	.byte	0x00, 0xf0, 0x11, 0x00


	//----- nvinfo : EIATTR_KPARAM_INFO
	.align		4
.L_45:
        /*0028*/ 	.byte	0x04, 0x17
        /*002a*/ 	.short	(.L_47 - .L_46)
.L_46:
        /*002c*/ 	.word	0x00000000
        /*0030*/ 	.short	0x0006
        /*0032*/ 	.short	0x0024
        /*0034*/ 	.byte	0x00, 0xf0, 0x11, 0x00


	//----- nvinfo : EIATTR_KPARAM_INFO
	.align		4
.L_47:
        /*0038*/ 	.byte	0x04, 0x17
        /*003a*/ 	.short	(.L_49 - .L_48)
.L_48:
        /*003c*/ 	.word	0x00000000
        /*0040*/ 	.short	0x0005
        /*0042*/ 	.short	0x0020
        /*0044*/ 	.byte	0x00, 0xf0, 0x11, 0x00


	//----- nvinfo : EIATTR_KPARAM_INFO
	.align		4
.L_49:
        /*0048*/ 	.byte	0x04, 0x17
        /*004a*/ 	.short	(.L_51 - .L_50)
.L_50:
        /*004c*/ 	.word	0x00000000
        /*0050*/ 	.short	0x0004
        /*0052*/ 	.short	0x001c
        /*0054*/ 	.byte	0x00, 0xf0, 0x11, 0x00


	//----- nvinfo : EIATTR_KPARAM_INFO
	.align		4
.L_51:
        /*0058*/ 	.byte	0x04, 0x17
        /*005a*/ 	.short	(.L_53 - .L_52)
.L_52:
        /*005c*/ 	.word	0x00000000
        /*0060*/ 	.short	0x0003
        /*0062*/ 	.short	0x0018
        /*0064*/ 	.byte	0x00, 0xf0, 0x11, 0x00


	//----- nvinfo : EIATTR_KPARAM_INFO
	.align		4
.L_53:
        /*0068*/ 	.byte	0x04, 0x17
        /*006a*/ 	.short	(.L_55 - .L_54)
.L_54:
        /*006c*/ 	.word	0x00000000
        /*0070*/ 	.short	0x0002
        /*0072*/ 	.short	0x0010
        /*0074*/ 	.byte	0x00, 0xf5, 0x21, 0x00


	//----- nvinfo : EIATTR_KPARAM_INFO
	.align		4
.L_55:
        /*0078*/ 	.byte	0x04, 0x17
        /*007a*/ 	.short	(.L_57 - .L_56)
.L_56:
        /*007c*/ 	.word	0x00000000
        /*0080*/ 	.short	0x0001
        /*0082*/ 	.short	0x0008
        /*0084*/ 	.byte	0x00, 0xf5, 0x21, 0x00


	//----- nvinfo : EIATTR_KPARAM_INFO
	.align		4
.L_57:
        /*0088*/ 	.byte	0x04, 0x17
        /*008a*/ 	.short	(.L_59 - .L_58)
.L_58:
        /*008c*/ 	.word	0x00000000
        /*0090*/ 	.short	0x0000
        /*0092*/ 	.short	0x0000
        /*0094*/ 	.byte	0x00, 0xf0, 0x11, 0x00


	//----- nvinfo : EIATTR_SPARSE_MMA_MASK
	.align		4
.L_59:
        /*0098*/ 	.byte	0x03, 0x50
        /*009a*/ 	.short	0x0000


	//----- nvinfo : EIATTR_MAXREG_COUNT
	.align		4
        /*009c*/ 	.byte	0x03, 0x1b
        /*009e*/ 	.short	0x00ff


	//----- nvinfo : EIATTR_MERCURY_ISA_VERSION
	.align		4
        /*00a0*/ 	.byte	0x03, 0x5f
        /*00a2*/ 	.short	0x0101


	//----- nvinfo : EIATTR_VRC_CTA_INIT_COUNT
	.align		4
        /*00a4*/ 	.byte	0x02, 0x4a
	.zero		1
	.zero		1


	//----- nvinfo : EIATTR_EXIT_INSTR_OFFSETS
	.align		4
        /*00a8*/ 	.byte	0x04, 0x1c
        /*00aa*/ 	.short	(.L_61 - .L_60)


	//   ....[0]....
.L_60:
        /*00ac*/ 	.word	0x00000070


	//   ....[1]....
        /*00b0*/ 	.word	0x000000d0


	//   ....[2]....
        /*00b4*/ 	.word	0x00001200


	//----- nvinfo : EIATTR_CRS_STACK_SIZE
	.align		4
.L_61:
        /*00b8*/ 	.byte	0x04, 0x1e
        /*00ba*/ 	.short	(.L_63 - .L_62)
.L_62:
        /*00bc*/ 	.word	0x00000000


	//----- nvinfo : EIATTR_CBANK_PARAM_SIZE
	.align		4
.L_63:
        /*00c0*/ 	.byte	0x03, 0x19
        /*00c2*/ 	.short	0x0030


	//----- nvinfo : EIATTR_PARAM_CBANK
	.align		4
        /*00c4*/ 	.byte	0x04, 0x0a
        /*00c6*/ 	.short	(.L_65 - .L_64)
	.align		4
.L_64:
        /*00c8*/ 	.word	index@(.nv.constant0._Z14im2colOnDevicejPdS_iiiiii)
        /*00cc*/ 	.short	0x0380
        /*00ce*/ 	.short	0x0030


	//----- nvinfo : EIATTR_SW_WAR
	.align		4
.L_65:
        /*00d0*/ 	.byte	0x04, 0x36
        /*00d2*/ 	.short	(.L_67 - .L_66)
.L_66:
        /*00d4*/ 	.word	0x00000008
.L_67:


//--------------------- .nv.callgraph             --------------------------
	.section	.nv.callgraph,"",@"SHT_CUDA_CALLGRAPH"
	.align	4
	.sectionentsize	8
	.align		4
        /*0000*/ 	.word	0x00000000
	.align		4
        /*0004*/ 	.word	0xffffffff
	.align		4
        /*0008*/ 	.word	0x00000000
	.align		4
        /*000c*/ 	.word	0xfffffffe
	.align		4
        /*0010*/ 	.word	0x00000000
	.align		4
        /*0014*/ 	.word	0xfffffffd
	.align		4
        /*0018*/ 	.word	0x00000000
	.align		4
        /*001c*/ 	.word	0xfffffffc


//--------------------- .text._Z14col2imOnDevicejPdS_iiiiii --------------------------
	.section	.text._Z14col2imOnDevicejPdS_iiiiii,"ax",@progbits
	.align	128
        .global         _Z14col2imOnDevicejPdS_iiiiii
        .type           _Z14col2imOnDevicejPdS_iiiiii,@function
        .size           _Z14col2imOnDevicejPdS_iiiiii,(.L_x_18 - _Z14col2imOnDevicejPdS_iiiiii)
        .other          _Z14col2imOnDevicejPdS_iiiiii,@"STO_CUDA_ENTRY STV_DEFAULT"
_Z14col2imOnDevicejPdS_iiiiii:
.text._Z14col2imOnDevicejPdS_iiiiii:
[----:B------:R-:W-:Y:S01]  /*0000*/  LDC R1, c[0x0][0x37c] ;  /* 0x0000df00ff017b82 */ /* 0x000fe20000000800 */
[----:B------:R-:W0:Y:S07]  /*0010*/  S2R R3, SR_TID.X ;  /* 0x0000000000037919 */ /* 0x000e2e0000002100 */
[----:B------:R-:W0:Y:S01]  /*0020*/  S2UR UR4, SR_CTAID.X ;  /* 0x00000000000479c3 */ /* 0x000e220000002500 */
[----:B------:R-:W1:Y:S07]  /*0030*/  LDCU UR5, c[0x0][0x380] ;  /* 0x00007000ff0577ac */ /* 0x000e6e0008000800 */
[----:B------:R-:W0:Y:S02]  /*0040*/  LDC R0, c[0x0][0x360] ;  /* 0x0000d800ff007b82 */ /* 0x000e240000000800 */
[----:B0-----:R-:W-:-:S05]  /*0050*/  IMAD R0, R0, UR4, R3 ;  /* 0x0000000400007c24 */ /* 0x001fca000f8e0203 */
[----:B-1----:R-:W-:-:S13]  /*0060*/  ISETP.GE.U32.AND P0, PT, R0, UR5, PT ;  /* 0x0000000500007c0c */ /* 0x002fda000bf06070 */
[----:B------:R-:W-:Y:S05]  /*0070*/  @P0 EXIT ;  /* 0x000000000000094d */ /* 0x000fea0003800000 */
[----:B------:R-:W0:Y:S01]  /*0080*/  LDCU UR4, c[0x0][0x3a0] ;  /* 0x00007400ff0477ac */ /* 0x000e220008000800 */
[----:B------:R-:W0:Y:S01]  /*0090*/  LDCU UR5, c[0x0][0x398] ;  /* 0x00007300ff0577ac */ /* 0x000e220008000800 */
[----:B------:R-:W0:Y:S02]  /*00a0*/  LDCU UR7, c[0x0][0x3ac] ;  /* 0x00007580ff0777ac */ /* 0x000e240008000800 */
[----:B0-----:R-:W-:-:S06]  /*00b0*/  ULOP3.LUT UR4, UR7, UR4, UR5, 0xfe, !UPT ;  /* 0x0000000407047292 */ /* 0x001fcc000f8efe05 */
[----:B------:R-:W-:-:S13]  /*00c0*/  ISETP.LE.AND P0, PT, RZ, UR4, PT ;  /* 0x00000004ff007c0c */ /* 0x000fda000bf03270 */
[----:B------:R-:W-:Y:S05]  /*00d0*/  @!P0 EXIT ;  /* 0x000000000000894d */ /* 0x000fea0003800000 */
[----:B------:R-:W0:Y:S01]  /*00e0*/  LDC R2, c[0x0][0x39c] ;  /* 0x0000e700ff027b82 */ /* 0x000e220000000800 */
[----:B------:R-:W1:Y:S01]  /*00f0*/  LDCU UR6, c[0x0][0x3a8] ;  /* 0x00007500ff0677ac */ /* 0x000e620008000800 */
[----:B------:R-:W2:Y:S01]  /*0100*/  LDCU.64 UR12, c[0x0][0x358] ;  /* 0x00006b00ff0c77ac */ /* 0x000ea20008000a00 */
[----:B------:R-:W-:Y:S02]  /*0110*/  USHF.L.U32 UR5, UR5, 0x1, URZ ;  /* 0x0000000105057899 */ /* 0x000fe400080006ff */
[----:B-1----:R-:W-:Y:S02]  /*0120*/  UIMAD UR6, UR7, UR6, URZ ;  /* 0x00000006070672a4 */ /* 0x002fe4000f8e02ff */
[----:B0-2---:R-:W-:-:S10]  /*0130*/  IMAD R2, R2, UR7, RZ ;  /* 0x0000000702027c24 */ /* 0x005fd4000f8e02ff */
.L_x_7:
[----:B0-----:R-:W0:Y:S01]  /*0140*/  LDC R3, c[0x0][0x3ac] ;  /* 0x0000eb00ff037b82 */ /* 0x001e220000000800 */
[----:B-1----:R-:W-:Y:S01]  /*0150*/  IABS R10, R0 ;  /* 0x00000000000a7213 */ /* 0x002fe20000000000 */
[----:B------:R-:W1:Y:S01]  /*0160*/  LDCU UR4, c[0x0][0x3a4] ;  /* 0x00007480ff0477ac */ /* 0x000e620008000800 */
[----:B------:R-:W-:Y:S05]  /*0170*/  BSSY.RECONVERGENT B0, `(.L_x_0) ;  /* 0x0000102000007945 */ /* 0x000fea0003800200 */
[----:B------:R-:W2:Y:S01]  /*0180*/  LDC R5, c[0x0][0x3a0] ;  /* 0x0000e800ff057b82 */ /* 0x000ea20000000800 */
[----:B0-----:R-:W-:-:S04]  /*0190*/  IABS R9, R3 ;  /* 0x0000000300097213 */ /* 0x001fc80000000000 */
[----:B------:R-:W0:Y:S08]  /*01a0*/  I2F.RP R4, R9 ;  /* 0x0000000900047306 */ /* 0x000e300000209400 */
[----:B0-----:R-:W0:Y:S02]  /*01b0*/  MUFU.RCP R4, R4 ;  /* 0x0000000400047308 */ /* 0x001e240000001000 */
[----:B0-----:R-:W-:-:S06]  /*01c0*/  IADD3 R6, PT, PT, R4, 0xffffffe, RZ ;  /* 0x0ffffffe04067810 */ /* 0x001fcc0007ffe0ff */
[----:B------:R0:W3:Y:S02]  /*01d0*/  F2I.FTZ.U32.TRUNC.NTZ R7, R6 ;  /* 0x0000000600077305 */ /* 0x0000e4000021f000 */
[----:B0-----:R-:W-:Y:S01]  /*01e0*/  HFMA2 R6, -RZ, RZ, 0, 0 ;  /* 0x00000000ff067431 */ /* 0x001fe200000001ff */
[----:B---3--:R-:W-:-:S05]  /*01f0*/  IADD3 R8, PT, PT, RZ, -R7, RZ ;  /* 0x80000007ff087210 */ /* 0x008fca0007ffe0ff */
[----:B------:R-:W-:Y:S01]  /*0200*/  IMAD R11, R8, R9, RZ ;  /* 0x00000009080b7224 */ /* 0x000fe200078e02ff */
[----:B--2---:R-:W-:-:S03]  /*0210*/  IABS R8, R5 ;  /* 0x0000000500087213 */ /* 0x004fc60000000000 */
[----:B------:R-:W-:Y:S01]  /*0220*/  IMAD.HI.U32 R7, R7, R11, R6 ;  /* 0x0000000b07077227 */ /* 0x000fe200078e0006 */
[----:B------:R-:W-:-:S04]  /*0230*/  MOV R11, R8 ;  /* 0x00000008000b7202 */ /* 0x000fc80000000f00 */
[----:B------:R-:W0:Y:S01]  /*0240*/  I2F.RP R8, R11 ;  /* 0x0000000b00087306 */ /* 0x000e220000209400 */
[----:B------:R-:W-:-:S05]  /*0250*/  IMAD.HI.U32 R4, R7, R10, RZ ;  /* 0x0000000a07047227 */ /* 0x000fca00078e00ff */
[----:B------:R-:W-:-:S05]  /*0260*/  IADD3 R6, PT, PT, -R4, RZ, RZ ;  /* 0x000000ff04067210 */ /* 0x000fca0007ffe1ff */
[C---:B------:R-:W-:Y:S01]  /*0270*/  IMAD R6, R9.reuse, R6, R10 ;  /* 0x0000000609067224 */ /* 0x040fe200078e020a */
[----:B0-----:R-:W0:Y:S04]  /*0280*/  MUFU.RCP R8, R8 ;  /* 0x0000000800087308 */ /* 0x001e280000001000 */
[----:B------:R-:W-:-:S13]  /*0290*/  ISETP.GT.U32.AND P2, PT, R9, R6, PT ;  /* 0x000000060900720c */ /* 0x000fda0003f44070 */
[-C--:B------:R-:W-:Y:S02]  /*02a0*/  @!P2 IADD3 R6, PT, PT, R6, -R9.reuse, RZ ;  /* 0x800000090606a210 */ /* 0x080fe40007ffe0ff */
[----:B------:R-:W-:Y:S02]  /*02b0*/  @!P2 IADD3 R4, PT, PT, R4, 0x1, RZ ;  /* 0x000000010404a810 */ /* 0x000fe40007ffe0ff */
[----:B0-----:R-:W-:Y:S02]  /*02c0*/  IADD3 R7, PT, PT, R8, 0xffffffe, RZ ;  /* 0x0ffffffe08077810 */ /* 0x001fe40007ffe0ff */
[----:B------:R-:W-:Y:S02]  /*02d0*/  ISETP.GE.U32.AND P0, PT, R6, R9, PT ;  /* 0x000000090600720c */ /* 0x000fe40003f06070 */
[----:B------:R-:W-:Y:S02]  /*02e0*/  LOP3.LUT R6, R0, R3, RZ, 0x3c, !PT ;  /* 0x0000000300067212 */ /* 0x000fe400078e3cff */
[----:B------:R-:W0:Y:S01]  /*02f0*/  F2I.FTZ.U32.TRUNC.NTZ R7, R7 ;  /* 0x0000000700077305 */ /* 0x000e22000021f000 */
[----:B------:R-:W-:-:S02]  /*0300*/  ISETP.NE.AND P2, PT, R3, RZ, PT ;  /* 0x000000ff0300720c */ /* 0x000fc40003f45270 */
[----:B------:R-:W-:Y:S01]  /*0310*/  ISETP.GE.AND P1, PT, R6, RZ, PT ;  /* 0x000000ff0600720c */ /* 0x000fe20003f26270 */
[----:B------:R-:W-:-:S05]  /*0320*/  HFMA2 R6, -RZ, RZ, 0, 0 ;  /* 0x00000000ff067431 */ /* 0x000fca00000001ff */
[----:B------:R-:W-:-:S04]  /*0330*/  @P0 IADD3 R4, PT, PT, R4, 0x1, RZ ;  /* 0x0000000104040810 */ /* 0x000fc80007ffe0ff */
[----:B------:R-:W-:Y:S02]  /*0340*/  MOV R8, R4 ;  /* 0x0000000400087202 */ /* 0x000fe40000000f00 */
[----:B0-----:R-:W-:Y:S02]  /*0350*/  IADD3 R4, PT, PT, RZ, -R7, RZ ;  /* 0x80000007ff047210 */ /* 0x001fe40007ffe0ff */
[----:B------:R-:W-:Y:S02]  /*0360*/  @!P1 IADD3 R8, PT, PT, -R8, RZ, RZ ;  /* 0x000000ff08089210 */ /* 0x000fe40007ffe1ff */
[----:B------:R-:W-:Y:S01]  /*0370*/  @!P2 LOP3.LUT R8, RZ, R3, RZ, 0x33, !PT ;  /* 0x00000003ff08a212 */ /* 0x000fe200078e33ff */
[----:B------:R-:W-:-:S03]  /*0380*/  IMAD R9, R4, R11, RZ ;  /* 0x0000000b04097224 */ /* 0x000fc600078e02ff */
[----:B------:R-:W-:Y:S01]  /*0390*/  IABS R4, R8 ;  /* 0x0000000800047213 */ /* 0x000fe20000000000 */
[----:B------:R-:W-:-:S06]  /*03a0*/  IMAD.HI.U32 R6, R7, R9, R6 ;  /* 0x0000000907067227 */ /* 0x000fcc00078e0006 */
[----:B------:R-:W-:-:S04]  /*03b0*/  IMAD.HI.U32 R6, R6, R4, RZ ;  /* 0x0000000406067227 */ /* 0x000fc800078e00ff */
[----:B------:R-:W-:-:S04]  /*03c0*/  IMAD.MOV R7, RZ, RZ, -R6 ;  /* 0x000000ffff077224 */ /* 0x000fc800078e0a06 */
[----:B------:R-:W-:-:S05]  /*03d0*/  IMAD R4, R11, R7, R4 ;  /* 0x000000070b047224 */ /* 0x000fca00078e0204 */
[----:B------:R-:W-:-:S13]  /*03e0*/  ISETP.GT.U32.AND P2, PT, R11, R4, PT ;  /* 0x000000040b00720c */ /* 0x000fda0003f44070 */
[-C--:B------:R-:W-:Y:S02]  /*03f0*/  @!P2 IADD3 R4, PT, PT, R4, -R11.reuse, RZ ;  /* 0x8000000b0404a210 */ /* 0x080fe40007ffe0ff */
[----:B------:R-:W-:Y:S02]  /*0400*/  @!P2 IADD3 R6, PT, PT, R6, 0x1, RZ ;  /* 0x000000010606a810 */ /* 0x000fe40007ffe0ff */
[----:B------:R-:W-:Y:S02]  /*0410*/  ISETP.GE.U32.AND P0, PT, R4, R11, PT ;  /* 0x0000000b0400720c */ /* 0x000fe40003f06070 */
[----:B------:R-:W-:Y:S02]  /*0420*/  LOP3.LUT R4, R8, R5, RZ, 0x3c, !PT ;  /* 0x0000000508047212 */ /* 0x000fe400078e3cff */
[----:B------:R-:W-:Y:S02]  /*0430*/  ISETP.NE.AND P2, PT, R5, RZ, PT ;  /* 0x000000ff0500720c */ /* 0x000fe40003f45270 */
[----:B------:R-:W-:-:S07]  /*0440*/  ISETP.GE.AND P1, PT, R4, RZ, PT ;  /* 0x000000ff0400720c */ /* 0x000fce0003f26270 */
[----:B------:R-:W-:-:S04]  /*0450*/  @P0 IADD3 R6, PT, PT, R6, 0x1, RZ ;  /* 0x0000000106060810 */ /* 0x000fc80007ffe0ff */
[----:B------:R-:W-:Y:S02]  /*0460*/  MOV R7, R6 ;  /* 0x0000000600077202 */ /* 0x000fe40000000f00 */
[----:B------:R-:W-:Y:S02]  /*0470*/  IADD3 R6, PT, PT, -R8, RZ, RZ ;  /* 0x000000ff08067210 */ /* 0x000fe40007ffe1ff */
[----:B------:R-:W-:Y:S02]  /*0480*/  @!P1 IADD3 R7, PT, PT, -R7, RZ, RZ ;  /* 0x000000ff07079210 */ /* 0x000fe40007ffe1ff */
[----:B------:R-:W-:Y:S01]  /*0490*/  @!P2 LOP3.LUT R7, RZ, R5, RZ, 0x33, !PT ;  /* 0x00000005ff07a212 */ /* 0x000fe200078e33ff */
[----:B------:R-:W-:-:S03]  /*04a0*/  IMAD R3, R3, R6, R0 ;  /* 0x0000000603037224 */ /* 0x000fc600078e0200 */
[C---:B-1----:R-:W-:Y:S02]  /*04b0*/  ISETP.GE.AND P0, PT, R7.reuse, UR4, PT ;  /* 0x0000000407007c0c */ /* 0x042fe4000bf06270 */
[----:B------:R-:W-:-:S05]  /*04c0*/  IADD3 R4, PT, PT, -R7, RZ, RZ ;  /* 0x000000ff07047210 */ /* 0x000fca0007ffe1ff */
[----:B------:R-:W-:-:S06]  /*04d0*/  IMAD R4, R5, R4, R8 ;  /* 0x0000000405047224 */ /* 0x000fcc00078e0208 */
[----:B------:R-:W-:Y:S05]  /*04e0*/  @P0 BRA `(.L_x_1) ;  /* 0x0000000c00280947 */ /* 0x000fea0003800000 */
[----:B------:R-:W0:Y:S01]  /*04f0*/  LDCU UR4, c[0x0][0x398] ;  /* 0x00007300ff0477ac */ /* 0x000e220008000800 */
[----:B------:R-:W-:Y:S01]  /*0500*/  MOV R6, RZ ;  /* 0x000000ff00067202 */ /* 0x000fe20000000f00 */
[C---:B------:R-:W-:Y:S01]  /*0510*/  IMAD R5, R7.reuse, R5, R4 ;  /* 0x0000000507057224 */ /* 0x040fe200078e0204 */
[----:B------:R-:W1:Y:S01]  /*0520*/  LDCU UR7, c[0x0][0x398] ;  /* 0x00007300ff0777ac */ /* 0x000e620008000800 */
[----:B0-----:R-:W-:Y:S01]  /*0530*/  UIADD3 UR9, UPT, UPT, -UR4, URZ, URZ ;  /* 0x000000ff04097290 */ /* 0x001fe2000fffe1ff */
[----:B-1----:R-:W-:-:S06]  /*0540*/  IADD3 R7, PT, PT, R7, UR7, RZ ;  /* 0x0000000707077c10 */ /* 0x002fcc000fffe0ff */
[----:B------:R-:W-:-:S05]  /*0550*/  UMOV UR7, UR9 ;  /* 0x0000000900077c82 */ /* 0x000fca0008000000 */
.L_x_6:
[----:B0-----:R-:W0:Y:S01]  /*0560*/  LDCU UR4, c[0x0][0x398] ;  /* 0x00007300ff0477ac */ /* 0x001e220008000800 */
[----:B------:R-:W-:Y:S01]  /*0570*/  IADD3 R35, PT, PT, R7, UR7, RZ ;  /* 0x0000000707237c10 */ /* 0x000fe2000fffe0ff */
[----:B-1----:R-:W1:Y:S01]  /*0580*/  LDCU UR8, c[0x0][0x3a8] ;  /* 0x00007500ff0877ac */ /* 0x002e620008000800 */
[----:B0-----:R-:W-:-:S03]  /*0590*/  UISETP.GE.U32.AND UP0, UPT, UR4, 0x4, UPT ;  /* 0x000000040400788c */ /* 0x001fc6000bf06070 */
[----:B------:R-:W-:Y:S01]  /*05a0*/  UMOV UR4, URZ ;  /* 0x000000ff00047c82 */ /* 0x000fe20008000000 */
[----:B-1----:R-:W-:Y:S01]  /*05b0*/  IMAD R27, R6, UR8, RZ ;  /* 0x00000008061b7c24 */ /* 0x002fe2000f8e02ff */
[----:B------:R-:W-:-:S04]  /*05c0*/  UMOV UR8, UR9 ;  /* 0x0000000900087c82 */ /* 0x000fc80008000000 */
[----:B------:R-:W-:Y:S05]  /*05d0*/  BRA.U !UP0, `(.L_x_2) ;  /* 0x0000000508907547 */ /* 0x000fea000b800000 */
[----:B------:R-:W0:Y:S01]  /*05e0*/  LDC R8, c[0x0][0x3ac] ;  /* 0x0000eb00ff087b82 */ /* 0x000e220000000800 */
[----:B------:R-:W1:Y:S01]  /*05f0*/  LDCU UR8, c[0x0][0x39c] ;  /* 0x00007380ff0877ac */ /* 0x000e620008000800 */
[----:B------:R-:W-:Y:S01]  /*0600*/  LEA R35, R35, R4, 0x9 ;  /* 0x0000000423237211 */ /* 0x000fe200078e48ff */
[C---:B------:R-:W-:Y:S01]  /*0610*/  VIADD R9, R27.reuse, 0x2 ;  /* 0x000000021b097836 */ /* 0x040fe20000000000 */
[C---:B------:R-:W-:Y:S01]  /*0620*/  IADD3 R11, PT, PT, R27.reuse, 0x3, RZ ;  /* 0x000000031b0b7810 */ /* 0x040fe20007ffe0ff */
[----:B------:R-:W-:Y:S01]  /*0630*/  UIADD3 UR4, UPT, UPT, UR5, 0x1, URZ ;  /* 0x0000000105047890 */ /* 0x000fe2000fffe0ff */
[C---:B------:R-:W-:Y:S01]  /*0640*/  IADD3 R20, PT, PT, R27.reuse, 0x4, RZ ;  /* 0x000000041b147810 */ /* 0x040fe20007ffe0ff */
[----:B------:R-:W-:Y:S01]  /*0650*/  IMAD R18, R6, UR6, R3 ;  /* 0x0000000606127c24 */ /* 0x000fe2000f8e0203 */
[C---:B------:R-:W-:Y:S01]  /*0660*/  IADD3 R21, PT, PT, R27.reuse, 0x5, RZ ;  /* 0x000000051b157810 */ /* 0x040fe20007ffe0ff */
[----:B------:R-:W-:Y:S01]  /*0670*/  ULOP3.LUT UR4, UR4, 0xfffffff8, URZ, 0xc0, !UPT ;  /* 0xfffffff804047892 */ /* 0x000fe2000f8ec0ff */
[----:B------:R-:W-:-:S02]  /*0680*/  IADD3 R23, PT, PT, R27, 0x6, RZ ;  /* 0x000000061b177810 */ /* 0x000fc40007ffe0ff */
[----:B------:R-:W-:Y:S01]  /*0690*/  IADD3 R25, PT, PT, R27, 0x7, RZ ;  /* 0x000000071b197810 */ /* 0x000fe20007ffe0ff */
[----:B------:R-:W-:Y:S01]  /*06a0*/  UIADD3 UR4, UPT, UPT, -UR4, URZ, URZ ;  /* 0x000000ff04047290 */ /* 0x000fe2000fffe1ff */
[C---:B------:R-:W-:Y:S02]  /*06b0*/  IADD3 R13, PT, PT, R35.reuse, 0x2, RZ ;  /* 0x00000002230d7810 */ /* 0x040fe40007ffe0ff */
[C---:B------:R-:W-:Y:S02]  /*06c0*/  IADD3 R15, PT, PT, R35.reuse, 0x3, RZ ;  /* 0x00000003230f7810 */ /* 0x040fe40007ffe0ff */
[C---:B------:R-:W-:Y:S01]  /*06d0*/  IADD3 R17, PT, PT, R35.reuse, 0x4, RZ ;  /* 0x0000000423117810 */ /* 0x040fe20007ffe0ff */
[----:B-1----:R-:W-:Y:S01]  /*06e0*/  IMAD R18, R18, UR8, R5 ;  /* 0x0000000812127c24 */ /* 0x002fe2000f8e0205 */
[C---:B------:R-:W-:Y:S02]  /*06f0*/  IADD3 R19, PT, PT, R35.reuse, 0x5, RZ ;  /* 0x0000000523137810 */ /* 0x040fe40007ffe0ff */
[----:B------:R-:W-:Y:S01]  /*0700*/  IADD3 R29, PT, PT, R35, 0x6, RZ ;  /* 0x00000006231d7810 */ /* 0x000fe20007ffe0ff */
[-CC-:B0-----:R-:W-:Y:S01]  /*0710*/  IMAD R12, R27, R8.reuse, R8.reuse ;  /* 0x000000081b0c7224 */ /* 0x181fe200078e0208 */
[C---:B------:R-:W-:Y:S01]  /*0720*/  IADD3 R33, PT, PT, R35.reuse, 0x7, RZ ;  /* 0x0000000723217810 */ /* 0x040fe20007ffe0ff */
[----:B------:R-:W-:-:S02]  /*0730*/  IMAD R10, R35, R8, R8 ;  /* 0x00000008230a7224 */ /* 0x000fc400078e0208 */
[--C-:B------:R-:W-:Y:S01]  /*0740*/  IMAD R14, R9, R8, R3.reuse ;  /* 0x00000008090e7224 */ /* 0x100fe200078e0203 */
[----:B------:R-:W-:Y:S01]  /*0750*/  IADD3 R28, PT, PT, R3, R12, RZ ;  /* 0x0000000c031c7210 */ /* 0x000fe20007ffe0ff */
[-CC-:B------:R-:W-:Y:S02]  /*0760*/  IMAD R16, R11, R8.reuse, R3.reuse ;  /* 0x000000080b107224 */ /* 0x180fe400078e0203 */
[-CC-:B------:R-:W-:Y:S02]  /*0770*/  IMAD R20, R20, R8.reuse, R3.reuse ;  /* 0x0000000814147224 */ /* 0x180fe400078e0203 */
[-CC-:B------:R-:W-:Y:S02]  /*0780*/  IMAD R22, R21, R8.reuse, R3.reuse ;  /* 0x0000000815167224 */ /* 0x180fe400078e0203 */
[-CC-:B------:R-:W-:Y:S02]  /*0790*/  IMAD R24, R23, R8.reuse, R3.reuse ;  /* 0x0000000817187224 */ /* 0x180fe400078e0203 */
[----:B------:R-:W-:-:S02]  /*07a0*/  IMAD R26, R25, R8, R3 ;  /* 0x00000008191a7224 */ /* 0x000fc400078e0203 */
[-CC-:B------:R-:W-:Y:S02]  /*07b0*/  IMAD R35, R35, R8.reuse, R3.reuse ;  /* 0x0000000823237224 */ /* 0x180fe400078e0203 */
[-CC-:B------:R-:W-:Y:S02]  /*07c0*/  IMAD R13, R13, R8.reuse, R3.reuse ;  /* 0x000000080d0d7224 */ /* 0x180fe400078e0203 */
[-CC-:B------:R-:W-:Y:S02]  /*07d0*/  IMAD R15, R15, R8.reuse, R3.reuse ;  /* 0x000000080f0f7224 */ /* 0x180fe400078e0203 */
[-CC-:B------:R-:W-:Y:S02]  /*07e0*/  IMAD R17, R17, R8.reuse, R3.reuse ;  /* 0x0000000811117224 */ /* 0x180fe400078e0203 */
[-CC-:B------:R-:W-:Y:S02]  /*07f0*/  IMAD R19, R19, R8.reuse, R3.reuse ;  /* 0x0000000813137224 */ /* 0x180fe400078e0203 */
[----:B------:R-:W-:-:S02]  /*0800*/  IMAD R29, R29, R8, R3 ;  /* 0x000000081d1d7224 */ /* 0x000fc400078e0203 */
[----:B------:R-:W-:Y:S02]  /*0810*/  IMAD R33, R33, R8, R3 ;  /* 0x0000000821217224 */ /* 0x000fe400078e0203 */
[----:B------:R-:W-:Y:S02]  /*0820*/  IMAD.IADD R9, R3, 0x1, R10 ;  /* 0x0000000103097824 */ /* 0x000fe400078e020a */
[--C-:B------:R-:W-:Y:S02]  /*0830*/  IMAD R11, R14, UR8, R5.reuse ;  /* 0x000000080e0b7c24 */ /* 0x100fe4000f8e0205 */
[--C-:B------:R-:W-:Y:S02]  /*0840*/  IMAD R37, R16, UR8, R5.reuse ;  /* 0x0000000810257c24 */ /* 0x100fe4000f8e0205 */
[--C-:B------:R-:W-:Y:S02]  /*0850*/  IMAD R10, R20, UR8, R5.reuse ;  /* 0x00000008140a7c24 */ /* 0x100fe4000f8e0205 */
[----:B------:R-:W-:-:S02]  /*0860*/  IMAD R12, R22, UR8, R5 ;  /* 0x00000008160c7c24 */ /* 0x000fc4000f8e0205 */
[--C-:B------:R-:W-:Y:S02]  /*0870*/  IMAD R14, R24, UR8, R5.reuse ;  /* 0x00000008180e7c24 */ /* 0x100fe4000f8e0205 */
[--C-:B------:R-:W-:Y:S02]  /*0880*/  IMAD R16, R26, UR8, R5.reuse ;  /* 0x000000081a107c24 */ /* 0x100fe4000f8e0205 */
[----:B------:R-:W-:Y:S01]  /*0890*/  IMAD R28, R28, UR8, R5 ;  /* 0x000000081c1c7c24 */ /* 0x000fe2000f8e0205 */
[----:B------:R-:W-:-:S06]  /*08a0*/  UMOV UR8, UR9 ;  /* 0x0000000900087c82 */ /* 0x000fcc0008000000 */
.L_x_3:
[----:B0-----:R-:W0:Y:S02]  /*08b0*/  LDC.64 R26, c[0x0][0x390] ;  /* 0x0000e400ff1a7b82 */ /* 0x001e240000000a00 */
[----:B0-----:R-:W-:-:S05]  /*08c0*/  IMAD.WIDE R20, R18, 0x8, R26 ;  /* 0x0000000812147825 */ /* 0x001fca00078e021a */
[----:B------:R0:W2:Y:S02]  /*08d0*/  LDG.E.64 R30, desc[UR12][R20.64] ;  /* 0x0000000c141e7981 */ /* 0x0000a4000c1e1b00 */
[----:B0-----:R-:W0:Y:S02]  /*08e0*/  LDC.64 R20, c[0x0][0x388] ;  /* 0x0000e200ff147b82 */ /* 0x001e240000000a00 */
[----:B0-----:R-:W-:-:S05]  /*08f0*/  IMAD.WIDE.U32 R24, R35, 0x8, R20 ;  /* 0x0000000823187825 */ /* 0x001fca00078e0014 */
[----:B--2---:R0:W-:Y:S02]  /*0900*/  STG.E.64 desc[UR12][R24.64], R30 ;  /* 0x0000001e18007986 */ /* 0x0041e4000c101b0c */
[----:B0-----:R-:W-:-:S05]  /*0910*/  IMAD.WIDE R30, R28, 0x8, R26 ;  /* 0x000000081c1e7825 */ /* 0x001fca00078e021a */
[----:B------:R-:W2:Y:S01]  /*0920*/  LDG.E.64 R22, desc[UR12][R30.64] ;  /* 0x0000000c1e167981 */ /* 0x000ea2000c1e1b00 */
[----:B------:R-:W-:-:S05]  /*0930*/  IMAD.WIDE.U32 R24, R9, 0x8, R20 ;  /* 0x0000000809187825 */ /* 0x000fca00078e0014 */
[----:B--2---:R0:W-:Y:S02]  /*0940*/  STG.E.64 desc[UR12][R24.64], R22 ;  /* 0x0000001618007986 */ /* 0x0041e4000c101b0c */
[----:B0-----:R-:W-:-:S06]  /*0950*/  IMAD.WIDE R22, R11, 0x8, R26 ;  /* 0x000000080b167825 */ /* 0x001fcc00078e021a */
[----:B------:R-:W2:Y:S01]  /*0960*/  LDG.E.64 R22, desc[UR12][R22.64] ;  /* 0x0000000c16167981 */ /* 0x000ea2000c1e1b00 */
[----:B------:R-:W-:-:S05]  /*0970*/  IMAD.WIDE.U32 R30, R13, 0x8, R20 ;  /* 0x000000080d1e7825 */ /* 0x000fca00078e0014 */
[----:B--2---:R0:W-:Y:S02]  /*0980*/  STG.E.64 desc[UR12][R30.64], R22 ;  /* 0x000000161e007986 */ /* 0x0041e4000c101b0c */
[----:B0-----:R-:W-:-:S06]  /*0990*/  IMAD.WIDE R22, R37, 0x8, R26 ;  /* 0x0000000825167825 */ /* 0x001fcc00078e021a */
[----:B------:R-:W2:Y:S01]  /*09a0*/  LDG.E.64 R22, desc[UR12][R22.64] ;  /* 0x0000000c16167981 */ /* 0x000ea2000c1e1b00 */
[----:B------:R-:W-:-:S04]  /*09b0*/  IMAD.WIDE.U32 R24, R15, 0x8, R20 ;  /* 0x000000080f187825 */ /* 0x000fc800078e0014 */
[----:B------:R-:W-:Y:S01]  /*09c0*/  IMAD.WIDE R30, R10, 0x8, R26 ;  /* 0x000000080a1e7825 */ /* 0x000fe200078e021a */
[----:B--2---:R0:W-:Y:S05]  /*09d0*/  STG.E.64 desc[UR12][R24.64], R22 ;  /* 0x0000001618007986 */ /* 0x0041ea000c101b0c */
[----:B------:R-:W2:Y:S01]  /*09e0*/  LDG.E.64 R30, desc[UR12][R30.64] ;  /* 0x0000000c1e1e7981 */ /* 0x000ea2000c1e1b00 */
        /* <DEDUP_REMOVED lines=12> */
[----:B------:R-:W-:Y:S01]  /*0ab0*/  IMAD.WIDE.U32 R20, R33, 0x8, R20 ;  /* 0x0000000821147825 */ /* 0x000fe200078e0014 */
[----:B------:R-:W-:Y:S01]  /*0ac0*/  UIADD3 UR4, UPT, UPT, UR4, 0x8, URZ ;  /* 0x0000000804047890 */ /* 0x000fe2000fffe0ff */
[C---:B------:R-:W-:Y:S01]  /*0ad0*/  LEA R28, R2.reuse, R28, 0x3 ;  /* 0x0000001c021c7211 */ /* 0x040fe200078e18ff */
[----:B------:R-:W-:Y:S01]  /*0ae0*/  UIADD3 UR8, UPT, UPT, UR8, 0x8, URZ ;  /* 0x0000000808087890 */ /* 0x000fe2000fffe0ff */
[C---:B------:R-:W-:Y:S01]  /*0af0*/  LEA R11, R2.reuse, R11, 0x3 ;  /* 0x0000000b020b7211 */ /* 0x040fe200078e18ff */
[----:B------:R-:W-:Y:S01]  /*0b00*/  UISETP.NE.AND UP0, UPT, UR4, URZ, UPT ;  /* 0x000000ff0400728c */ /* 0x000fe2000bf05270 */
[----:B------:R-:W-:Y:S01]  /*0b10*/  LEA R37, R2, R37, 0x3 ;  /* 0x0000002502257211 */ /* 0x000fe200078e18ff */
[----:B------:R-:W-:Y:S01]  /*0b20*/  IMAD R15, R8, 0x8, R15 ;  /* 0x00000008080f7824 */ /* 0x000fe200078e020f */
[----:B------:R-:W-:-:S02]  /*0b30*/  LEA R10, R2, R10, 0x3 ;  /* 0x0000000a020a7211 */ /* 0x000fc400078e18ff */
[C---:B------:R-:W-:Y:S02]  /*0b40*/  LEA R12, R2.reuse, R12, 0x3 ;  /* 0x0000000c020c7211 */ /* 0x040fe400078e18ff */
[C---:B------:R-:W-:Y:S02]  /*0b50*/  LEA R14, R2.reuse, R14, 0x3 ;  /* 0x0000000e020e7211 */ /* 0x040fe400078e18ff */
[C---:B------:R-:W-:Y:S02]  /*0b60*/  LEA R16, R2.reuse, R16, 0x3 ;  /* 0x0000001002107211 */ /* 0x040fe400078e18ff */
[----:B------:R-:W-:Y:S02]  /*0b70*/  LEA R18, R2, R18, 0x3 ;  /* 0x0000001202127211 */ /* 0x000fe400078e18ff */
[C---:B------:R-:W-:Y:S02]  /*0b80*/  LEA R9, R8.reuse, R9, 0x3 ;  /* 0x0000000908097211 */ /* 0x040fe400078e18ff */
[----:B------:R-:W-:-:S02]  /*0b90*/  LEA R13, R8, R13, 0x3 ;  /* 0x0000000d080d7211 */ /* 0x000fc400078e18ff */
[C---:B------:R-:W-:Y:S02]  /*0ba0*/  LEA R17, R8.reuse, R17, 0x3 ;  /* 0x0000001108117211 */ /* 0x040fe400078e18ff */
[C---:B------:R-:W-:Y:S02]  /*0bb0*/  LEA R19, R8.reuse, R19, 0x3 ;  /* 0x0000001308137211 */ /* 0x040fe400078e18ff */
[C---:B------:R-:W-:Y:S02]  /*0bc0*/  LEA R29, R8.reuse, R29, 0x3 ;  /* 0x0000001d081d7211 */ /* 0x040fe400078e18ff */
[C---:B------:R-:W-:Y:S02]  /*0bd0*/  LEA R33, R8.reuse, R33, 0x3 ;  /* 0x0000002108217211 */ /* 0x040fe400078e18ff */
[----:B------:R-:W-:Y:S01]  /*0be0*/  LEA R35, R8, R35, 0x3 ;  /* 0x0000002308237211 */ /* 0x000fe200078e18ff */
[----:B--2---:R0:W-:Y:S01]  /*0bf0*/  STG.E.64 desc[UR12][R20.64], R26 ;  /* 0x0000001a14007986 */ /* 0x0041e2000c101b0c */
[----:B------:R-:W-:Y:S05]  /*0c00*/  BRA.U UP0, `(.L_x_3) ;  /* 0xfffffffd00287547 */ /* 0x000fea000b83ffff */
[----:B------:R-:W-:-:S12]  /*0c10*/  ULOP3.LUT UR4, UR5, 0xfffffff8, URZ, 0xc0, !UPT ;  /* 0xfffffff805047892 */ /* 0x000fd8000f8ec0ff */
.L_x_2:
[----:B------:R-:W1:Y:S01]  /*0c20*/  LDCU UR15, c[0x0][0x398] ;  /* 0x00007300ff0f77ac */ /* 0x000e620008000800 */
[----:B------:R-:W-:Y:S01]  /*0c30*/  IADD3 R12, PT, PT, R7, UR7, RZ ;  /* 0x00000007070c7c10 */ /* 0x000fe2000fffe0ff */
[----:B------:R-:W2:Y:S01]  /*0c40*/  LDCU UR14, c[0x0][0x3a8] ;  /* 0x00007500ff0e77ac */ /* 0x000ea20008000800 */
[----:B------:R-:W-:-:S04]  /*0c50*/  ULOP3.LUT UR10, UR5, 0x6, URZ, 0xc0, !UPT ;  /* 0x00000006050a7892 */ /* 0x000fc8000f8ec0ff */
[----:B------:R-:W-:Y:S01]  /*0c60*/  UISETP.GE.U32.AND UP0, UPT, UR10, 0x3, UPT ;  /* 0x000000030a00788c */ /* 0x000fe2000bf06070 */
[----:B-1----:R-:W-:Y:S01]  /*0c70*/  IADD3 R9, PT, PT, R4, UR15, RZ ;  /* 0x0000000f04097c10 */ /* 0x002fe2000fffe0ff */
[----:B------:R-:W-:-:S03]  /*0c80*/  ULOP3.LUT UR11, UR15, 0x1, URZ, 0xc0, !UPT ;  /* 0x000000010f0b7892 */ /* 0x000fc6000f8ec0ff */
[----:B------:R-:W-:Y:S01]  /*0c90*/  LEA R12, R12, R9, 0x9 ;  /* 0x000000090c0c7211 */ /* 0x000fe200078e48ff */
[----:B--2---:R-:W-:Y:S01]  /*0ca0*/  IMAD R13, R6, UR14, RZ ;  /* 0x0000000e060d7c24 */ /* 0x004fe2000f8e02ff */
[----:B------:R-:W-:Y:S02]  /*0cb0*/  UISETP.NE.U32.AND UP1, UPT, UR11, 0x1, UPT ;  /* 0x000000010b00788c */ /* 0x000fe4000bf25070 */
[----:B------:R-:W-:Y:S09]  /*0cc0*/  BRA.U !UP0, `(.L_x_4) ;  /* 0x0000000108907547 */ /* 0x000ff2000b800000 */
[----:B------:R-:W1:Y:S01]  /*0cd0*/  LDCU UR10, c[0x0][0x3ac] ;  /* 0x00007580ff0a77ac */ /* 0x000e620008000800 */
[----:B------:R-:W2:Y:S01]  /*0ce0*/  LDC.64 R8, c[0x0][0x390] ;  /* 0x0000e400ff087b82 */ /* 0x000ea20000000a00 */
[----:B------:R-:W-:Y:S01]  /*0cf0*/  IADD3 R10, PT, PT, R13, UR4, RZ ;  /* 0x000000040d0a7c10 */ /* 0x000fe2000fffe0ff */
[----:B------:R-:W3:Y:S04]  /*0d00*/  LDCU UR11, c[0x0][0x39c] ;  /* 0x00007380ff0b77ac */ /* 0x000ee80008000800 */
[----:B-1----:R-:W-:Y:S02]  /*0d10*/  IMAD R16, R10, UR10, R3 ;  /* 0x0000000a0a107c24 */ /* 0x002fe4000f8e0203 */
[----:B------:R-:W1:Y:S02]  /*0d20*/  LDC.64 R10, c[0x0][0x388] ;  /* 0x0000e200ff0a7b82 */ /* 0x000e640000000a00 */
[----:B---3--:R-:W-:-:S04]  /*0d30*/  IMAD R15, R16, UR11, R5 ;  /* 0x0000000b100f7c24 */ /* 0x008fc8000f8e0205 */
[----:B--2---:R-:W-:-:S06]  /*0d40*/  IMAD.WIDE R14, R15, 0x8, R8 ;  /* 0x000000080f0e7825 */ /* 0x004fcc00078e0208 */
[----:B------:R-:W2:Y:S01]  /*0d50*/  LDG.E.64 R14, desc[UR12][R14.64] ;  /* 0x0000000c0e0e7981 */ /* 0x000ea2000c1e1b00 */
[----:B------:R-:W-:Y:S02]  /*0d60*/  IADD3 R18, PT, PT, R12, UR8, RZ ;  /* 0x000000080c127c10 */ /* 0x000fe4000fffe0ff */
[----:B0-----:R-:W-:-:S03]  /*0d70*/  IADD3 R22, PT, PT, R16, UR10, RZ ;  /* 0x0000000a10167c10 */ /* 0x001fc6000fffe0ff */
[----:B------:R-:W-:Y:S02]  /*0d80*/  IMAD R19, R18, UR10, R3 ;  /* 0x0000000a12137c24 */ /* 0x000fe4000f8e0203 */
[----:B------:R-:W-:Y:S02]  /*0d90*/  IMAD R17, R22, UR11, R5 ;  /* 0x0000000b16117c24 */ /* 0x000fe4000f8e0205 */
[----:B-1----:R-:W-:-:S04]  /*0da0*/  IMAD.WIDE.U32 R20, R19, 0x8, R10 ;  /* 0x0000000813147825 */ /* 0x002fc800078e000a */
[----:B------:R-:W-:Y:S01]  /*0db0*/  IMAD.WIDE R16, R17, 0x8, R8 ;  /* 0x0000000811107825 */ /* 0x000fe200078e0208 */
[----:B--2---:R0:W-:Y:S05]  /*0dc0*/  STG.E.64 desc[UR12][R20.64], R14 ;  /* 0x0000000e14007986 */ /* 0x0041ea000c101b0c */
[----:B------:R-:W2:Y:S01]  /*0dd0*/  LDG.E.64 R16, desc[UR12][R16.64] ;  /* 0x0000000c10107981 */ /* 0x000ea2000c1e1b00 */
[----:B------:R-:W-:Y:S01]  /*0de0*/  VIADD R24, R22, UR10 ;  /* 0x0000000a16187c36 */ /* 0x000fe20008000000 */
[----:B------:R-:W-:-:S03]  /*0df0*/  IADD3 R25, PT, PT, R19, UR10, RZ ;  /* 0x0000000a13197c10 */ /* 0x000fc6000fffe0ff */
[----:B------:R-:W-:Y:S02]  /*0e00*/  IMAD R19, R24, UR11, R5 ;  /* 0x0000000b18137c24 */ /* 0x000fe4000f8e0205 */
[----:B------:R-:W-:-:S04]  /*0e10*/  IMAD.WIDE.U32 R22, R25, 0x8, R10 ;  /* 0x0000000819167825 */ /* 0x000fc800078e000a */
[----:B------:R-:W-:Y:S01]  /*0e20*/  IMAD.WIDE R18, R19, 0x8, R8 ;  /* 0x0000000813127825 */ /* 0x000fe200078e0208 */
[----:B------:R-:W-:Y:S01]  /*0e30*/  IADD3 R24, PT, PT, R24, UR10, RZ ;  /* 0x0000000a18187c10 */ /* 0x000fe2000fffe0ff */
[----:B--2---:R1:W-:Y:S04]  /*0e40*/  STG.E.64 desc[UR12][R22.64], R16 ;  /* 0x0000001016007986 */ /* 0x0043e8000c101b0c */
[----:B------:R-:W2:Y:S01]  /*0e50*/  LDG.E.64 R18, desc[UR12][R18.64] ;  /* 0x0000000c12127981 */ /* 0x000ea2000c1e1b00 */
[----:B------:R-:W-:Y:S01]  /*0e60*/  IADD3 R25, PT, PT, R25, UR10, RZ ;  /* 0x0000000a19197c10 */ /* 0x000fe2000fffe0ff */
[----:B0-----:R-:W-:-:S04]  /*0e70*/  IMAD R21, R24, UR11, R5 ;  /* 0x0000000b18157c24 */ /* 0x001fc8000f8e0205 */
[----:B------:R-:W-:-:S04]  /*0e80*/  IMAD.WIDE.U32 R14, R25, 0x8, R10 ;  /* 0x00000008190e7825 */ /* 0x000fc800078e000a */
[----:B------:R-:W-:Y:S01]  /*0e90*/  IMAD.WIDE R8, R21, 0x8, R8 ;  /* 0x0000000815087825 */ /* 0x000fe200078e0208 */
[----:B--2---:R1:W-:Y:S05]  /*0ea0*/  STG.E.64 desc[UR12][R14.64], R18 ;  /* 0x000000120e007986 */ /* 0x0043ea000c101b0c */
[----:B------:R-:W2:Y:S01]  /*0eb0*/  LDG.E.64 R8, desc[UR12][R8.64] ;  /* 0x0000000c08087981 */ /* 0x000ea2000c1e1b00 */
[----:B------:R-:W-:Y:S01]  /*0ec0*/  IADD3 R25, PT, PT, R25, UR10, RZ ;  /* 0x0000000a19197c10 */ /* 0x000fe2000fffe0ff */
[----:B------:R-:W-:Y:S02]  /*0ed0*/  UIADD3 UR4, UPT, UPT, UR4, 0x4, URZ ;  /* 0x0000000404047890 */ /* 0x000fe4000fffe0ff */
[----:B------:R-:W-:-:S02]  /*0ee0*/  UIADD3 UR8, UPT, UPT, UR8, 0x4, URZ ;  /* 0x0000000408087890 */ /* 0x000fc4000fffe0ff */
[----:B------:R-:W-:-:S05]  /*0ef0*/  IMAD.WIDE.U32 R10, R25, 0x8, R10 ;  /* 0x00000008190a7825 */ /* 0x000fca00078e000a */
[----:B--2---:R1:W-:Y:S05]  /*0f00*/  STG.E.64 desc[UR12][R10.64], R8 ;  /* 0x000000080a007986 */ /* 0x0043ea000c101b0c */
.L_x_4:
[----:B------:R-:W-:Y:S05]  /*0f10*/  BRA.U UP1, `(.L_x_5) ;  /* 0x0000000101587547 */ /* 0x000fea000b800000 */
[----:B------:R-:W2:Y:S01]  /*0f20*/  LDCU UR10, c[0x0][0x3ac] ;  /* 0x00007580ff0a77ac */ /* 0x000ea20008000800 */
[----:B-1----:R-:W1:Y:S01]  /*0f30*/  LDC.64 R8, c[0x0][0x390] ;  /* 0x0000e400ff087b82 */ /* 0x002e620000000a00 */
[----:B------:R-:W-:Y:S01]  /*0f40*/  IADD3 R10, PT, PT, R13, UR4, RZ ;  /* 0x000000040d0a7c10 */ /* 0x000fe2000fffe0ff */
[----:B------:R-:W3:Y:S04]  /*0f50*/  LDCU UR11, c[0x0][0x39c] ;  /* 0x00007380ff0b77ac */ /* 0x000ee80008000800 */
[----:B--2---:R-:W-:Y:S02]  /*0f60*/  IMAD R16, R10, UR10, R3 ;  /* 0x0000000a0a107c24 */ /* 0x004fe4000f8e0203 */
[----:B------:R-:W2:Y:S02]  /*0f70*/  LDC.64 R10, c[0x0][0x388] ;  /* 0x0000e200ff0a7b82 */ /* 0x000ea40000000a00 */
[----:B---3--:R-:W-:-:S04]  /*0f80*/  IMAD R15, R16, UR11, R5 ;  /* 0x0000000b100f7c24 */ /* 0x008fc8000f8e0205 */
[----:B-1----:R-:W-:-:S06]  /*0f90*/  IMAD.WIDE R14, R15, 0x8, R8 ;  /* 0x000000080f0e7825 */ /* 0x002fcc00078e0208 */
[----:B------:R-:W3:Y:S01]  /*0fa0*/  LDG.E.64 R14, desc[UR12][R14.64] ;  /* 0x0000000c0e0e7981 */ /* 0x000ee2000c1e1b00 */
[----:B------:R-:W-:Y:S02]  /*0fb0*/  IADD3 R18, PT, PT, R12, UR8, RZ ;  /* 0x000000080c127c10 */ /* 0x000fe4000fffe0ff */
[----:B------:R-:W-:-:S03]  /*0fc0*/  IADD3 R16, PT, PT, R16, UR10, RZ ;  /* 0x0000000a10107c10 */ /* 0x000fc6000fffe0ff */
[----:B------:R-:W-:Y:S02]  /*0fd0*/  IMAD R19, R18, UR10, R3 ;  /* 0x0000000a12137c24 */ /* 0x000fe4000f8e0203 */
[----:B0-----:R-:W-:Y:S02]  /*0fe0*/  IMAD R21, R16, UR11, R5 ;  /* 0x0000000b10157c24 */ /* 0x001fe4000f8e0205 */
[----:B--2---:R-:W-:-:S04]  /*0ff0*/  IMAD.WIDE.U32 R16, R19, 0x8, R10 ;  /* 0x0000000813107825 */ /* 0x004fc800078e000a */
[----:B------:R-:W-:Y:S01]  /*1000*/  IMAD.WIDE R8, R21, 0x8, R8 ;  /* 0x0000000815087825 */ /* 0x000fe200078e0208 */
[----:B---3--:R2:W-:Y:S05]  /*1010*/  STG.E.64 desc[UR12][R16.64], R14 ;  /* 0x0000000e10007986 */ /* 0x0085ea000c101b0c */
[----:B------:R-:W3:Y:S01]  /*1020*/  LDG.E.64 R8, desc[UR12][R8.64] ;  /* 0x0000000c08087981 */ /* 0x000ee2000c1e1b00 */
[----:B------:R-:W-:Y:S01]  /*1030*/  IADD3 R19, PT, PT, R19, UR10, RZ ;  /* 0x0000000a13137c10 */ /* 0x000fe2000fffe0ff */
[----:B------:R-:W-:Y:S02]  /*1040*/  UIADD3 UR4, UPT, UPT, UR4, 0x2, URZ ;  /* 0x0000000204047890 */ /* 0x000fe4000fffe0ff */
[----:B------:R-:W-:-:S02]  /*1050*/  UIADD3 UR8, UPT, UPT, UR8, 0x2, URZ ;  /* 0x0000000208087890 */ /* 0x000fc4000fffe0ff */
[----:B------:R-:W-:-:S05]  /*1060*/  IMAD.WIDE.U32 R10, R19, 0x8, R10 ;  /* 0x00000008130a7825 */ /* 0x000fca00078e000a */
[----:B---3--:R2:W-:Y:S05]  /*1070*/  STG.E.64 desc[UR12][R10.64], R8 ;  /* 0x000000080a007986 */ /* 0x0085ea000c101b0c */
.L_x_5:
[----:B------:R-:W3:Y:S01]  /*1080*/  LDCU UR10, c[0x0][0x3ac] ;  /* 0x00007580ff0a77ac */ /* 0x000ee20008000800 */
[----:B-12---:R-:W1:Y:S01]  /*1090*/  LDC.64 R8, c[0x0][0x390] ;  /* 0x0000e400ff087b82 */ /* 0x006e620000000a00 */
[----:B------:R-:W-:Y:S01]  /*10a0*/  IADD3 R10, PT, PT, R13, UR4, RZ ;  /* 0x000000040d0a7c10 */ /* 0x000fe2000fffe0ff */
[----:B------:R-:W2:Y:S04]  /*10b0*/  LDCU UR11, c[0x0][0x39c] ;  /* 0x00007380ff0b77ac */ /* 0x000ea80008000800 */
[----:B---3--:R-:W-:-:S04]  /*10c0*/  IMAD R10, R10, UR10, R3 ;  /* 0x0000000a0a0a7c24 */ /* 0x008fc8000f8e0203 */
[----:B--2---:R-:W-:-:S04]  /*10d0*/  IMAD R11, R10, UR11, R5 ;  /* 0x0000000b0a0b7c24 */ /* 0x004fc8000f8e0205 */
[----:B-1----:R-:W-:Y:S02]  /*10e0*/  IMAD.WIDE R8, R11, 0x8, R8 ;  /* 0x000000080b087825 */ /* 0x002fe400078e0208 */
[----:B------:R-:W1:Y:S04]  /*10f0*/  LDC.64 R10, c[0x0][0x388] ;  /* 0x0000e200ff0a7b82 */ /* 0x000e680000000a00 */
[----:B------:R-:W2:Y:S01]  /*1100*/  LDG.E.64 R8, desc[UR12][R8.64] ;  /* 0x0000000c08087981 */ /* 0x000ea2000c1e1b00 */
[----:B------:R-:W-:Y:S01]  /*1110*/  IADD3 R12, PT, PT, R12, UR8, RZ ;  /* 0x000000080c0c7c10 */ /* 0x000fe2000fffe0ff */
[----:B------:R-:W-:Y:S01]  /*1120*/  UIADD3 UR7, UPT, UPT, UR7, 0x1, URZ ;  /* 0x0000000107077890 */ /* 0x000fe2000fffe0ff */
[C---:B------:R-:W-:Y:S02]  /*1130*/  ISETP.NE.AND P0, PT, R6.reuse, UR5, PT ;  /* 0x0000000506007c0c */ /* 0x040fe4000bf05270 */
[----:B------:R-:W-:Y:S01]  /*1140*/  IADD3 R6, PT, PT, R6, 0x1, RZ ;  /* 0x0000000106067810 */ /* 0x000fe20007ffe0ff */
[----:B------:R-:W-:-:S04]  /*1150*/  IMAD R13, R12, UR10, R3 ;  /* 0x0000000a0c0d7c24 */ /* 0x000fc8000f8e0203 */
[----:B-1----:R-:W-:-:S05]  /*1160*/  IMAD.WIDE.U32 R10, R13, 0x8, R10 ;  /* 0x000000080d0a7825 */ /* 0x002fca00078e000a */
[----:B--2---:R1:W-:Y:S01]  /*1170*/  STG.E.64 desc[UR12][R10.64], R8 ;  /* 0x000000080a007986 */ /* 0x0043e2000c101b0c */
[----:B------:R-:W-:Y:S05]  /*1180*/  @P0 BRA `(.L_x_6) ;  /* 0xfffffff000f40947 */ /* 0x000fea000383ffff */
.L_x_1:
[----:B------:R-:W-:Y:S05]  /*1190*/  BSYNC.RECONVERGENT B0 ;  /* 0x0000000000007941 */ /* 0x000fea0003800200 */
.L_x_0:
[----:B------:R-:W2:Y:S01]  /*11a0*/  LDCU UR4, c[0x0][0x360] ;  /* 0x00006c00ff0477ac */ /* 0x000ea20008000800 */
[----:B------:R-:W2:Y:S01]  /*11b0*/  LDC R3, c[0x0][0x370] ;  /* 0x0000dc00ff037b82 */ /* 0x000ea20000000800 */
[----:B------:R-:W3:Y:S01]  /*11c0*/  LDCU UR7, c[0x0][0x380] ;  /* 0x00007000ff0777ac */ /* 0x000ee20008000800 */
[----:B--2---:R-:W-:-:S05]  /*11d0*/  IMAD R0, R3, UR4, R0 ;  /* 0x0000000403007c24 */ /* 0x004fca000f8e0200 */
[----:B---3--:R-:W-:-:S13]  /*11e0*/  ISETP.GE.U32.AND P0, PT, R0, UR7, PT ;  /* 0x0000000700007c0c */ /* 0x008fda000bf06070 */
[----:B------:R-:W-:Y:S05]  /*11f0*/  @!P0 BRA `(.L_x_7) ;  /* 0xffffffec00d08947 */ /* 0x000fea000383ffff */
[----:B------:R-:W-:Y:S05]  /*1200*/  EXIT ;  /* 0x000000000000794d */ /* 0x000fea0003800000 */
.L_x_8:
[----:B------:R-:W-:-:S00]  /*1210*/  BRA `(.L_x_8) ;  /* 0xfffffffc00fc7947 */ /* 0x000fc0000383ffff */
[----:B------:R-:W-:-:S00]  /*1220*/  NOP ;  /* 0x0000000000007918 */ /* 0x000fc00000000000 */
        /* <DEDUP_REMOVED lines=13> */
.L_x_18:


//--------------------- .text._Z14im2colOnDevicejPdS_iiiiii --------------------------
	.section	.text._Z14im2colOnDevicejPdS_iiiiii,"ax",@progbits
	.align	128
        .global         _Z14im2colOnDevicejPdS_iiiiii
        .type           _Z14im2colOnDevicejPdS_iiiiii,@function
        .size           _Z14im2colOnDevicejPdS_iiiiii,(.L_x_19 - _Z14im2colOnDevicejPdS_iiiiii)
        .other          _Z14im2colOnDevicejPdS_iiiiii,@"STO_CUDA_ENTRY STV_DEFAULT"
_Z14im2colOnDevicejPdS_iiiiii:
.text._Z14im2colOnDevicejPdS_iiiiii:
        /* <DEDUP_REMOVED lines=20> */
.L_x_16:
        /* <DEDUP_REMOVED lines=66> */
.L_x_15:
        /* <DEDUP_REMOVED lines=38> */
[----:B------:R-:W-:Y:S02]  /*07c0*/  IMAD.IADD R28, R3, 0x1, R28 ;  /* 0x00000001031c7824 */ /* 0x000fe400078e021c */
[-CC-:B------:R-:W-:Y:S02]  /*07d0*/  IMAD R13, R13, R8.reuse, R3.reuse ;  /* 0x000000080d0d7224 */ /* 0x180fe400078e0203 */
[-CC-:B------:R-:W-:Y:S02]  /*07e0*/  IMAD R15, R15, R8.reuse, R3.reuse ;  /* 0x000000080f0f7224 */ /* 0x180fe400078e0203 */
[-CC-:B------:R-:W-:Y:S02]  /*07f0*/  IMAD R17, R17, R8.reuse, R3.reuse ;  /* 0x0000000811117224 */ /* 0x180fe400078e0203 */
[----:B------:R-:W-:-:S02]  /*0800*/  IMAD R19, R19, R8, R3 ;  /* 0x0000000813137224 */ /* 0x000fc400078e0203 */
[-CC-:B------:R-:W-:Y:S02]  /*0810*/  IMAD R29, R29, R8.reuse, R3.reuse ;  /* 0x000000081d1d7224 */ /* 0x180fe400078e0203 */
[----:B------:R-:W-:Y:S02]  /*0820*/  IMAD R33, R33, R8, R3 ;  /* 0x0000000821217224 */ /* 0x000fe400078e0203 */
        /* <DEDUP_REMOVED lines=8> */
.L_x_12:
[----:B0-----:R-:W0:Y:S02]  /*08b0*/  LDC.64 R26, c[0x0][0x390] ;  /* 0x0000e400ff1a7b82 */ /* 0x001e240000000a00 */
[----:B0-----:R-:W-:-:S05]  /*08c0*/  IMAD.WIDE.U32 R20, R35, 0x8, R26 ;  /* 0x0000000823147825 */ /* 0x001fca00078e001a */
[----:B------:R0:W2:Y:S02]  /*08d0*/  LDG.E.64 R30, desc[UR12][R20.64] ;  /* 0x0000000c141e7981 */ /* 0x0000a4000c1e1b00 */
[----:B0-----:R-:W0:Y:S02]  /*08e0*/  LDC.64 R20, c[0x0][0x388] ;  /* 0x0000e200ff147b82 */ /* 0x001e240000000a00 */
[----:B0-----:R-:W-:-:S05]  /*08f0*/  IMAD.WIDE R24, R18, 0x8, R20 ;  /* 0x0000000812187825 */ /* 0x001fca00078e0214 */
[----:B--2---:R0:W-:Y:S02]  /*0900*/  STG.E.64 desc[UR12][R24.64], R30 ;  /* 0x0000001e18007986 */ /* 0x0041e4000c101b0c */
[----:B0-----:R-:W-:-:S05]  /*0910*/  IMAD.WIDE.U32 R30, R28, 0x8, R26 ;  /* 0x000000081c1e7825 */ /* 0x001fca00078e001a */
[----:B------:R-:W2:Y:S01]  /*0920*/  LDG.E.64 R22, desc[UR12][R30.64] ;  /* 0x0000000c1e167981 */ /* 0x000ea2000c1e1b00 */
[----:B------:R-:W-:-:S05]  /*0930*/  IMAD.WIDE R24, R11, 0x8, R20 ;  /* 0x000000080b187825 */ /* 0x000fca00078e0214 */
[----:B--2---:R0:W-:Y:S02]  /*0940*/  STG.E.64 desc[UR12][R24.64], R22 ;  /* 0x0000001618007986 */ /* 0x0041e4000c101b0c */
[----:B0-----:R-:W-:-:S06]  /*0950*/  IMAD.WIDE.U32 R22, R13, 0x8, R26 ;  /* 0x000000080d167825 */ /* 0x001fcc00078e001a */
[----:B------:R-:W2:Y:S01]  /*0960*/  LDG.E.64 R22, desc[UR12][R22.64] ;  /* 0x0000000c16167981 */ /* 0x000ea2000c1e1b00 */
[----:B------:R-:W-:-:S05]  /*0970*/  IMAD.WIDE R30, R9, 0x8, R20 ;  /* 0x00000008091e7825 */ /* 0x000fca00078e0214 */
[----:B--2---:R0:W-:Y:S02]  /*0980*/  STG.E.64 desc[UR12][R30.64], R22 ;  /* 0x000000161e007986 */ /* 0x0041e4000c101b0c */
[----:B0-----:R-:W-:-:S06]  /*0990*/  IMAD.WIDE.U32 R22, R15, 0x8, R26 ;  /* 0x000000080f167825 */ /* 0x001fcc00078e001a */
[----:B------:R-:W2:Y:S01]  /*09a0*/  LDG.E.64 R22, desc[UR12][R22.64] ;  /* 0x0000000c16167981 */ /* 0x000ea2000c1e1b00 */
[----:B------:R-:W-:-:S04]  /*09b0*/  IMAD.WIDE R24, R37, 0x8, R20 ;  /* 0x0000000825187825 */ /* 0x000fc800078e0214 */
[----:B------:R-:W-:Y:S01]  /*09c0*/  IMAD.WIDE.U32 R30, R17, 0x8, R26 ;  /* 0x00000008111e7825 */ /* 0x000fe200078e001a */
[----:B--2---:R0:W-:Y:S05]  /*09d0*/  STG.E.64 desc[UR12][R24.64], R22 ;  /* 0x0000001618007986 */ /* 0x0041ea000c101b0c */
[----:B------:R-:W2:Y:S01]  /*09e0*/  LDG.E.64 R30, desc[UR12][R30.64] ;  /* 0x0000000c1e1e7981 */ /* 0x000ea2000c1e1b00 */
        /* <DEDUP_REMOVED lines=12> */
[----:B------:R-:W-:Y:S01]  /*0ab0*/  IMAD.WIDE R20, R16, 0x8, R20 ;  /* 0x0000000810147825 */ /* 0x000fe200078e0214 */
        /* <DEDUP_REMOVED lines=22> */
.L_x_11:
        /* <DEDUP_REMOVED lines=11> */
[----:B------:R-:W1:Y:S01]  /*0cd0*/  LDC.64 R8, c[0x0][0x390] ;  /* 0x0000e400ff087b82 */ /* 0x000e620000000a00 */
[----:B------:R-:W2:Y:S01]  /*0ce0*/  LDCU UR10, c[0x0][0x3ac] ;  /* 0x00007580ff0a77ac */ /* 0x000ea20008000800 */
[----:B------:R-:W-:Y:S01]  /*0cf0*/  IADD3 R10, PT, PT, R12, UR8, RZ ;  /* 0x000000080c0a7c10 */ /* 0x000fe2000fffe0ff */
[----:B------:R-:W0:Y:S04]  /*0d00*/  LDCU UR11, c[0x0][0x39c] ;  /* 0x00007380ff0b77ac */ /* 0x000e280008000800 */
[----:B--2---:R-:W-:Y:S02]  /*0d10*/  IMAD R17, R10, UR10, R3 ;  /* 0x0000000a0a117c24 */ /* 0x004fe4000f8e0203 */
[----:B------:R-:W2:Y:S02]  /*0d20*/  LDC.64 R10, c[0x0][0x388] ;  /* 0x0000e200ff0a7b82 */ /* 0x000ea40000000a00 */
[----:B-1----:R-:W-:-:S06]  /*0d30*/  IMAD.WIDE.U32 R14, R17, 0x8, R8 ;  /* 0x00000008110e7825 */ /* 0x002fcc00078e0008 */
[----:B------:R-:W3:Y:S01]  /*0d40*/  LDG.E.64 R14, desc[UR12][R14.64] ;  /* 0x0000000c0e0e7981 */ /* 0x000ee2000c1e1b00 */
[----:B------:R-:W-:Y:S02]  /*0d50*/  IADD3 R16, PT, PT, R13, UR4, RZ ;  /* 0x000000040d107c10 */ /* 0x000fe4000fffe0ff */
[----:B------:R-:W-:-:S03]  /*0d60*/  IADD3 R19, PT, PT, R17, UR10, RZ ;  /* 0x0000000a11137c10 */ /* 0x000fc6000fffe0ff */
[----:B------:R-:W-:Y:S02]  /*0d70*/  IMAD R18, R16, UR10, R3 ;  /* 0x0000000a10127c24 */ /* 0x000fe4000f8e0203 */
[----:B------:R-:W-:-:S04]  /*0d80*/  IMAD.WIDE.U32 R16, R19, 0x8, R8 ;  /* 0x0000000813107825 */ /* 0x000fc800078e0008 */
[----:B0-----:R-:W-:-:S04]  /*0d90*/  IMAD R21, R18, UR11, R5 ;  /* 0x0000000b12157c24 */ /* 0x001fc8000f8e0205 */
[----:B--2---:R-:W-:-:S05]  /*0da0*/  IMAD.WIDE R20, R21, 0x8, R10 ;  /* 0x0000000815147825 */ /* 0x004fca00078e020a */
[----:B---3--:R0:W-:Y:S04]  /*0db0*/  STG.E.64 desc[UR12][R20.64], R14 ;  /* 0x0000000e14007986 */ /* 0x0081e8000c101b0c */
[----:B------:R-:W2:Y:S01]  /*0dc0*/  LDG.E.64 R16, desc[UR12][R16.64] ;  /* 0x0000000c10107981 */ /* 0x000ea2000c1e1b00 */
[----:B------:R-:W-:Y:S01]  /*0dd0*/  VIADD R24, R18, UR10 ;  /* 0x0000000a12187c36 */ /* 0x000fe20008000000 */
[----:B------:R-:W-:-:S03]  /*0de0*/  IADD3 R25, PT, PT, R19, UR10, RZ ;  /* 0x0000000a13197c10 */ /* 0x000fc6000fffe0ff */
[----:B------:R-:W-:Y:S02]  /*0df0*/  IMAD R23, R24, UR11, R5 ;  /* 0x0000000b18177c24 */ /* 0x000fe4000f8e0205 */
[----:B------:R-:W-:-:S04]  /*0e00*/  IMAD.WIDE.U32 R18, R25, 0x8, R8 ;  /* 0x0000000819127825 */ /* 0x000fc800078e0008 */
[----:B------:R-:W-:Y:S01]  /*0e10*/  IMAD.WIDE R22, R23, 0x8, R10 ;  /* 0x0000000817167825 */ /* 0x000fe200078e020a */
[----:B------:R-:W-:-:S04]  /*0e20*/  IADD3 R24, PT, PT, R24, UR10, RZ ;  /* 0x0000000a18187c10 */ /* 0x000fc8000fffe0ff */
[----:B--2---:R1:W-:Y:S04]  /*0e30*/  STG.E.64 desc[UR12][R22.64], R16 ;  /* 0x0000001016007986 */ /* 0x0043e8000c101b0c */
[----:B------:R-:W2:Y:S01]  /*0e40*/  LDG.E.64 R18, desc[UR12][R18.64] ;  /* 0x0000000c12127981 */ /* 0x000ea2000c1e1b00 */
[----:B------:R-:W-:Y:S01]  /*0e50*/  IADD3 R25, PT, PT, R25, UR10, RZ ;  /* 0x0000000a19197c10 */ /* 0x000fe2000fffe0ff */
[----:B0-----:R-:W-:-:S04]  /*0e60*/  IMAD R15, R24, UR11, R5 ;  /* 0x0000000b180f7c24 */ /* 0x001fc8000f8e0205 */
[----:B------:R-:W-:-:S04]  /*0e70*/  IMAD.WIDE R14, R15, 0x8, R10 ;  /* 0x000000080f0e7825 */ /* 0x000fc800078e020a */
[----:B------:R-:W-:Y:S01]  /*0e80*/  IMAD.WIDE.U32 R8, R25, 0x8, R8 ;  /* 0x0000000819087825 */ /* 0x000fe200078e0008 */
[----:B------:R-:W-:Y:S01]  /*0e90*/  IADD3 R24, PT, PT, R24, UR10, RZ ;  /* 0x0000000a18187c10 */ /* 0x000fe2000fffe0ff */
[----:B--2---:R1:W-:Y:S04]  /*0ea0*/  STG.E.64 desc[UR12][R14.64], R18 ;  /* 0x000000120e007986 */ /* 0x0043e8000c101b0c */
[----:B------:R-:W2:Y:S01]  /*0eb0*/  LDG.E.64 R8, desc[UR12][R8.64] ;  /* 0x0000000c08087981 */ /* 0x000ea2000c1e1b00 */
[----:B------:R-:W-:Y:S01]  /*0ec0*/  IMAD R21, R24, UR11, R5 ;  /* 0x0000000b18157c24 */ /* 0x000fe2000f8e0205 */
[----:B------:R-:W-:Y:S02]  /*0ed0*/  UIADD3 UR4, UPT, UPT, UR4, 0x4, URZ ;  /* 0x0000000404047890 */ /* 0x000fe4000fffe0ff */
[----:B------:R-:W-:Y:S01]  /*0ee0*/  UIADD3 UR8, UPT, UPT, UR8, 0x4, URZ ;  /* 0x0000000408087890 */ /* 0x000fe2000fffe0ff */
[----:B------:R-:W-:-:S05]  /*0ef0*/  IMAD.WIDE R10, R21, 0x8, R10 ;  /* 0x00000008150a7825 */ /* 0x000fca00078e020a */
[----:B--2---:R1:W-:Y:S06]  /*0f00*/  STG.E.64 desc[UR12][R10.64], R8 ;  /* 0x000000080a007986 */ /* 0x0043ec000c101b0c */
.L_x_13:
[----:B------:R-:W-:Y:S05]  /*0f10*/  BRA.U UP1, `(.L_x_14) ;  /* 0x0000000101587547 */ /* 0x000fea000b800000 */
[----:B-1----:R-:W1:Y:S01]  /*0f20*/  LDC.64 R10, c[0x0][0x390] ;  /* 0x0000e400ff0a7b82 */ /* 0x002e620000000a00 */
[----:B------:R-:W2:Y:S01]  /*0f30*/  LDCU UR10, c[0x0][0x3ac] ;  /* 0x00007580ff0a77ac */ /* 0x000ea20008000800 */
[----:B------:R-:W-:Y:S01]  /*0f40*/  IADD3 R8, PT, PT, R12, UR8, RZ ;  /* 0x000000080c087c10 */ /* 0x000fe2000fffe0ff */
[----:B------:R-:W3:Y:S04]  /*0f50*/  LDCU UR11, c[0x0][0x39c] ;  /* 0x00007380ff0b77ac */ /* 0x000ee80008000800 */
[----:B--2---:R-:W-:Y:S02]  /*0f60*/  IMAD R17, R8, UR10, R3 ;  /* 0x0000000a08117c24 */ /* 0x004fe4000f8e0203 */
[----:B------:R-:W2:Y:S02]  /*0f70*/  LDC.64 R8, c[0x0][0x388] ;  /* 0x0000e200ff087b82 */ /* 0x000ea40000000a00 */
[----:B-1----:R-:W-:-:S06]  /*0f80*/  IMAD.WIDE.U32 R14, R17, 0x8, R10 ;  /* 0x00000008110e7825 */ /* 0x002fcc00078e000a */
[----:B------:R-:W4:Y:S01]  /*0f90*/  LDG.E.64 R14, desc[UR12][R14.64] ;  /* 0x0000000c0e0e7981 */ /* 0x000f22000c1e1b00 */
[----:B------:R-:W-:Y:S02]  /*0fa0*/  IADD3 R16, PT, PT, R13, UR4, RZ ;  /* 0x000000040d107c10 */ /* 0x000fe4000fffe0ff */
[----:B------:R-:W-:-:S03]  /*0fb0*/  IADD3 R19, PT, PT, R17, UR10, RZ ;  /* 0x0000000a11137c10 */ /* 0x000fc6000fffe0ff */
[----:B------:R-:W-:Y:S02]  /*0fc0*/  IMAD R18, R16, UR10, R3 ;  /* 0x0000000a10127c24 */ /* 0x000fe4000f8e0203 */
[----:B------:R-:W-:-:S04]  /*0fd0*/  IMAD.WIDE.U32 R10, R19, 0x8, R10 ;  /* 0x00000008130a7825 */ /* 0x000fc800078e000a */
[----:B---3--:R-:W-:-:S04]  /*0fe0*/  IMAD R17, R18, UR11, R5 ;  /* 0x0000000b12117c24 */ /* 0x008fc8000f8e0205 */
[----:B--2---:R-:W-:-:S05]  /*0ff0*/  IMAD.WIDE R16, R17, 0x8, R8 ;  /* 0x0000000811107825 */ /* 0x004fca00078e0208 */
[----:B----4-:R2:W-:Y:S04]  /*1000*/  STG.E.64 desc[UR12][R16.64], R14 ;  /* 0x0000000e10007986 */ /* 0x0105e8000c101b0c */
[----:B------:R-:W3:Y:S01]  /*1010*/  LDG.E.64 R10, desc[UR12][R10.64] ;  /* 0x0000000c0a0a7981 */ /* 0x000ee2000c1e1b00 */
[----:B------:R-:W-:Y:S01]  /*1020*/  IADD3 R18, PT, PT, R18, UR10, RZ ;  /* 0x0000000a12127c10 */ /* 0x000fe2000fffe0ff */
[----:B------:R-:W-:Y:S02]  /*1030*/  UIADD3 UR4, UPT, UPT, UR4, 0x2, URZ ;  /* 0x0000000204047890 */ /* 0x000fe4000fffe0ff */
[----:B------:R-:W-:Y:S02]  /*1040*/  UIADD3 UR8, UPT, UPT, UR8, 0x2, URZ ;  /* 0x0000000208087890 */ /* 0x000fe4000fffe0ff */
[----:B------:R-:W-:-:S04]  /*1050*/  IMAD R19, R18, UR11, R5 ;  /* 0x0000000b12137c24 */ /* 0x000fc8000f8e0205 */
[----:B------:R-:W-:-:S05]  /*1060*/  IMAD.WIDE R8, R19, 0x8, R8 ;  /* 0x0000000813087825 */ /* 0x000fca00078e0208 */
[----:B---3--:R2:W-:Y:S02]  /*1070*/  STG.E.64 desc[UR12][R8.64], R10 ;  /* 0x0000000a08007986 */ /* 0x0085e4000c101b0c */
.L_x_14:
[----:B-12---:R-:W1:Y:S01]  /*1080*/  LDC.64 R8, c[0x0][0x390] ;  /* 0x0000e400ff087b82 */ /* 0x006e620000000a00 */
[----:B------:R-:W2:Y:S01]  /*1090*/  LDCU UR10, c[0x0][0x3ac] ;  /* 0x00007580ff0a77ac */ /* 0x000ea20008000800 */
[----:B------:R-:W-:Y:S01]  /*10a0*/  IADD3 R12, PT, PT, R12, UR8, RZ ;  /* 0x000000080c0c7c10 */ /* 0x000fe2000fffe0ff */
[----:B------:R-:W3:Y:S04]  /*10b0*/  LDCU UR8, c[0x0][0x39c] ;  /* 0x00007380ff0877ac */ /* 0x000ee80008000800 */
[----:B--2---:R-:W-:-:S04]  /*10c0*/  IMAD R11, R12, UR10, R3 ;  /* 0x0000000a0c0b7c24 */ /* 0x004fc8000f8e0203 */
[----:B-1----:R-:W-:Y:S02]  /*10d0*/  IMAD.WIDE.U32 R8, R11, 0x8, R8 ;  /* 0x000000080b087825 */ /* 0x002fe400078e0008 */
[----:B------:R-:W1:Y:S04]  /*10e0*/  LDC.64 R10, c[0x0][0x388] ;  /* 0x0000e200ff0a7b82 */ /* 0x000e680000000a00 */
[----:B------:R-:W2:Y:S01]  /*10f0*/  LDG.E.64 R8, desc[UR12][R8.64] ;  /* 0x0000000c08087981 */ /* 0x000ea2000c1e1b00 */
[----:B------:R-:W-:Y:S01]  /*1100*/  IADD3 R12, PT, PT, R13, UR4, RZ ;  /* 0x000000040d0c7c10 */ /* 0x000fe2000fffe0ff */
[----:B------:R-:W-:Y:S01]  /*1110*/  UIADD3 UR7, UPT, UPT, UR7, 0x1, URZ ;  /* 0x0000000107077890 */ /* 0x000fe2000fffe0ff */
[C---:B------:R-:W-:Y:S02]  /*1120*/  ISETP.NE.AND P0, PT, R6.reuse, UR5, PT ;  /* 0x0000000506007c0c */ /* 0x040fe4000bf05270 */
[----:B------:R-:W-:Y:S01]  /*1130*/  IADD3 R6, PT, PT, R6, 0x1, RZ ;  /* 0x0000000106067810 */ /* 0x000fe20007ffe0ff */
[----:B------:R-:W-:-:S04]  /*1140*/  IMAD R12, R12, UR10, R3 ;  /* 0x0000000a0c0c7c24 */ /* 0x000fc8000f8e0203 */
[----:B---3--:R-:W-:-:S04]  /*1150*/  IMAD R13, R12, UR8, R5 ;  /* 0x000000080c0d7c24 */ /* 0x008fc8000f8e0205 */
[----:B-1----:R-:W-:-:S05]  /*1160*/  IMAD.WIDE R10, R13, 0x8, R10 ;  /* 0x000000080d0a7825 */ /* 0x002fca00078e020a */
[----:B--2---:R1:W-:Y:S01]  /*1170*/  STG.E.64 desc[UR12][R10.64], R8 ;  /* 0x000000080a007986 */ /* 0x0043e2000c101b0c */
[----:B------:R-:W-:Y:S05]  /*1180*/  @P0 BRA `(.L_x_15) ;  /* 0xfffffff000f40947 */ /* 0x000fea000383ffff */
.L_x_10:
[----:B------:R-:W-:Y:S05]  /*1190*/  BSYNC.RECONVERGENT B0 ;  /* 0x0000000000007941 */ /* 0x000fea0003800200 */
.L_x_9:
[----:B------:R-:W2:Y:S01]  /*11a0*/  LDCU UR4, c[0x0][0x360] ;  /* 0x00006c00ff0477ac */ /* 0x000ea20008000800 */
[----:B------:R-:W2:Y:S01]  /*11b0*/  LDC R3, c[0x0][0x370] ;  /* 0x0000dc00ff037b82 */ /* 0x000ea20000000800 */
[----:B------:R-:W3:Y:S01]  /*11c0*/  LDCU UR7, c[0x0][0x380] ;  /* 0x00007000ff0777ac */ /* 0x000ee20008000800 */
[----:B--2---:R-:W-:-:S05]  /*11d0*/  IMAD R0, R3, UR4, R0 ;  /* 0x0000000403007c24 */ /* 0x004fca000f8e0200 */
[----:B---3--:R-:W-:-:S13]  /*11e0*/  ISETP.GE.U32.AND P0, PT, R0, UR7, PT ;  /* 0x0000000700007c0c */ /* 0x008fda000bf06070 */
[----:B------:R-:W-:Y:S05]  /*11f0*/  @!P0 BRA `(.L_x_16) ;  /* 0xffffffec00d08947 */ /* 0x000fea000383ffff */
[----:B------:R-:W-:Y:S05]  /*1200*/  EXIT ;  /* 0x000000000000794d */ /* 0x000fea0003800000 */
.L_x_17:
        /* <DEDUP_REMOVED lines=15> */
.L_x_19:


//--------------------- .nv.shared.reserved.0     --------------------------
	.section	.nv.shared.reserved.0,"aw",@nobits
	.weak		__nv_reservedSMEM_offset_0_alias
	.size		__nv_reservedSMEM_offset_0_alias, 0, 64
	.other		__nv_reservedSMEM_offset_0_alias,@"STO_CUDA_RESERVED_SHARED STV_DEFAULT"
__nv_reservedSMEM_offset_0_alias:
	.zero		0
	.zero		64


//--------------------- .nv.constant0._Z14col2imOnDevicejPdS_iiiiii --------------------------
	.section	.nv.constant0._Z14col2imOnDevicejPdS_iiiiii,"a",@progbits
	.sectionflags	@""
	.align	4
.nv.constant0._Z14col2imOnDevicejPdS_iiiiii:
	.zero		944


//--------------------- .nv.constant0._Z14im2colOnDevicejPdS_iiiiii --------------------------
	.section	.nv.constant0._Z14im2colOnDevicejPdS_iiiiii,"a",@progbits
	.sectionflags	@""
	.align	4
.nv.constant0._Z14im2colOnDevicejPdS_iiiiii:
	.zero		944


//--------------------- SYMBOLS --------------------------

	.type		.nv.reservedSmem.offset0,@object
	.size		.nv.reservedSmem.offset0,0x4
